//
// Generated by NVIDIA NVVM Compiler
//
// Compiler Build ID: CL-36424714
// Cuda compilation tools, release 13.0, V13.0.88
// Based on NVVM 20.0.0
//

.version 9.0
.target sm_100
.address_size 64

	// .globl	_Z12gpu_version4IfEvPKT_PS0_S2_iii
// _ZZ12gpu_version4IfEvPKT_PS0_S2_iiiE4smem has been demoted

.visible .entry _Z12gpu_version4IfEvPKT_PS0_S2_iii(
	.param .u64 .ptr .align 1 _Z12gpu_version4IfEvPKT_PS0_S2_iii_param_0,
	.param .u64 .ptr .align 1 _Z12gpu_version4IfEvPKT_PS0_S2_iii_param_1,
	.param .u64 .ptr .align 1 _Z12gpu_version4IfEvPKT_PS0_S2_iii_param_2,
	.param .u32 _Z12gpu_version4IfEvPKT_PS0_S2_iii_param_3,
	.param .u32 _Z12gpu_version4IfEvPKT_PS0_S2_iii_param_4,
	.param .u32 _Z12gpu_version4IfEvPKT_PS0_S2_iii_param_5
)
{
	.reg .pred 	%p<66>;
	.reg .b32 	%r<163>;
	.reg .b32 	%f<182>;
	.reg .b64 	%rd<27>;
	// demoted variable
	.shared .align 4 .b8 _ZZ12gpu_version4IfEvPKT_PS0_S2_iiiE4smem[4096];
	ld.param.u64 	%rd5, [_Z12gpu_version4IfEvPKT_PS0_S2_iii_param_0];
	ld.param.u64 	%rd6, [_Z12gpu_version4IfEvPKT_PS0_S2_iii_param_1];
	ld.param.u64 	%rd7, [_Z12gpu_version4IfEvPKT_PS0_S2_iii_param_2];
	ld.param.u32 	%r48, [_Z12gpu_version4IfEvPKT_PS0_S2_iii_param_3];
	ld.param.u32 	%r49, [_Z12gpu_version4IfEvPKT_PS0_S2_iii_param_4];
	ld.param.u32 	%r50, [_Z12gpu_version4IfEvPKT_PS0_S2_iii_param_5];
	cvta.to.global.u64 	%rd1, %rd5;
	cvta.to.global.u64 	%rd2, %rd6;
	cvta.to.global.u64 	%rd3, %rd7;
	mov.u32 	%r1, %tid.x;
	mov.u32 	%r2, %tid.y;
	shl.b32 	%r3, %r2, 5;
	add.s32 	%r4, %r3, %r1;
	mov.u32 	%r5, %ctaid.x;
	setp.ge.s32 	%p1, %r2, %r48;
	@%p1 bra 	$L__BB0_19;
	mul.lo.s32 	%r6, %r48, %r5;
	cvt.rn.f32.s32 	%f1, %r49;
	mov.u32 	%r7, %ntid.y;
	not.b32 	%r51, %r1;
	add.s32 	%r8, %r49, %r51;
	shr.u32 	%r52, %r8, 5;
	add.s32 	%r53, %r52, 1;
	and.b32  	%r9, %r53, 15;
	and.b32  	%r10, %r53, 7;
	and.b32  	%r11, %r53, 3;
	mov.u32 	%r150, %r2;
$L__BB0_2:
	setp.ge.s32 	%p2, %r1, %r49;
	mov.f32 	%f175, 0f00000000;
	@%p2 bra 	$L__BB0_16;
	setp.lt.u32 	%p3, %r8, 480;
	add.s32 	%r54, %r150, %r6;
	mul.lo.s32 	%r13, %r54, %r49;
	mov.f32 	%f175, 0f00000000;
	mov.u32 	%r156, %r1;
	@%p3 bra 	$L__BB0_6;
	and.b32  	%r57, %r53, 268435440;
	neg.s32 	%r155, %r57;
	add.s32 	%r154, %r1, %r13;
	mov.f32 	%f175, 0f00000000;
	mov.u32 	%r156, %r1;
$L__BB0_5:
	.pragma "nounroll";
	mul.wide.s32 	%rd8, %r154, 4;
	add.s64 	%rd9, %rd1, %rd8;
	ld.global.nc.f32 	%f37, [%rd9];
	add.f32 	%f38, %f175, %f37;
	ld.global.nc.f32 	%f39, [%rd9+128];
	add.f32 	%f40, %f38, %f39;
	ld.global.nc.f32 	%f41, [%rd9+256];
	add.f32 	%f42, %f40, %f41;
	ld.global.nc.f32 	%f43, [%rd9+384];
	add.f32 	%f44, %f42, %f43;
	ld.global.nc.f32 	%f45, [%rd9+512];
	add.f32 	%f46, %f44, %f45;
	ld.global.nc.f32 	%f47, [%rd9+640];
	add.f32 	%f48, %f46, %f47;
	ld.global.nc.f32 	%f49, [%rd9+768];
	add.f32 	%f50, %f48, %f49;
	ld.global.nc.f32 	%f51, [%rd9+896];
	add.f32 	%f52, %f50, %f51;
	ld.global.nc.f32 	%f53, [%rd9+1024];
	add.f32 	%f54, %f52, %f53;
	ld.global.nc.f32 	%f55, [%rd9+1152];
	add.f32 	%f56, %f54, %f55;
	ld.global.nc.f32 	%f57, [%rd9+1280];
	add.f32 	%f58, %f56, %f57;
	ld.global.nc.f32 	%f59, [%rd9+1408];
	add.f32 	%f60, %f58, %f59;
	ld.global.nc.f32 	%f61, [%rd9+1536];
	add.f32 	%f62, %f60, %f61;
	ld.global.nc.f32 	%f63, [%rd9+1664];
	add.f32 	%f64, %f62, %f63;
	ld.global.nc.f32 	%f65, [%rd9+1792];
	add.f32 	%f66, %f64, %f65;
	ld.global.nc.f32 	%f67, [%rd9+1920];
	add.f32 	%f175, %f66, %f67;
	add.s32 	%r156, %r156, 512;
	add.s32 	%r155, %r155, 16;
	add.s32 	%r154, %r154, 512;
	setp.eq.s32 	%p4, %r155, 0;
	@%p4 bra 	$L__BB0_6;
	bra.uni 	$L__BB0_5;
$L__BB0_6:
	setp.eq.s32 	%p5, %r9, 0;
	@%p5 bra 	$L__BB0_16;
	add.s32 	%r58, %r9, -1;
	setp.lt.u32 	%p6, %r58, 7;
	@%p6 bra 	$L__BB0_9;
	add.s32 	%r59, %r156, %r13;
	mul.wide.s32 	%rd10, %r59, 4;
	add.s64 	%rd11, %rd1, %rd10;
	ld.global.nc.f32 	%f69, [%rd11];
	add.f32 	%f70, %f175, %f69;
	ld.global.nc.f32 	%f71, [%rd11+128];
	add.f32 	%f72, %f70, %f71;
	ld.global.nc.f32 	%f73, [%rd11+256];
	add.f32 	%f74, %f72, %f73;
	ld.global.nc.f32 	%f75, [%rd11+384];
	add.f32 	%f76, %f74, %f75;
	ld.global.nc.f32 	%f77, [%rd11+512];
	add.f32 	%f78, %f76, %f77;
	ld.global.nc.f32 	%f79, [%rd11+640];
	add.f32 	%f80, %f78, %f79;
	ld.global.nc.f32 	%f81, [%rd11+768];
	add.f32 	%f82, %f80, %f81;
	ld.global.nc.f32 	%f83, [%rd11+896];
	add.f32 	%f175, %f82, %f83;
	add.s32 	%r156, %r156, 256;
$L__BB0_9:
	setp.eq.s32 	%p7, %r10, 0;
	@%p7 bra 	$L__BB0_16;
	add.s32 	%r60, %r10, -1;
	setp.lt.u32 	%p8, %r60, 3;
	@%p8 bra 	$L__BB0_12;
	add.s32 	%r61, %r156, %r13;
	mul.wide.s32 	%rd12, %r61, 4;
	add.s64 	%rd13, %rd1, %rd12;
	ld.global.nc.f32 	%f85, [%rd13];
	add.f32 	%f86, %f175, %f85;
	ld.global.nc.f32 	%f87, [%rd13+128];
	add.f32 	%f88, %f86, %f87;
	ld.global.nc.f32 	%f89, [%rd13+256];
	add.f32 	%f90, %f88, %f89;
	ld.global.nc.f32 	%f91, [%rd13+384];
	add.f32 	%f175, %f90, %f91;
	add.s32 	%r156, %r156, 128;
$L__BB0_12:
	setp.eq.s32 	%p9, %r11, 0;
	@%p9 bra 	$L__BB0_16;
	setp.eq.s32 	%p10, %r11, 1;
	add.s32 	%r62, %r156, %r13;
	mul.wide.s32 	%rd14, %r62, 4;
	add.s64 	%rd4, %rd1, %rd14;
	ld.global.nc.f32 	%f92, [%rd4];
	add.f32 	%f175, %f175, %f92;
	@%p10 bra 	$L__BB0_16;
	setp.eq.s32 	%p11, %r11, 2;
	ld.global.nc.f32 	%f93, [%rd4+128];
	add.f32 	%f175, %f175, %f93;
	@%p11 bra 	$L__BB0_16;
	ld.global.nc.f32 	%f94, [%rd4+256];
	add.f32 	%f175, %f175, %f94;
$L__BB0_16:
	setp.ne.s32 	%p12, %r1, 0;
	mov.b32 	%r63, %f175;
	shfl.sync.down.b32	%r64|%p13, %r63, 16, 31, -1;
	mov.b32 	%f95, %r64;
	add.f32 	%f96, %f175, %f95;
	mov.b32 	%r65, %f96;
	shfl.sync.down.b32	%r66|%p14, %r65, 8, 31, -1;
	mov.b32 	%f97, %r66;
	add.f32 	%f98, %f96, %f97;
	mov.b32 	%r67, %f98;
	shfl.sync.down.b32	%r68|%p15, %r67, 4, 31, -1;
	mov.b32 	%f99, %r68;
	add.f32 	%f100, %f98, %f99;
	mov.b32 	%r69, %f100;
	shfl.sync.down.b32	%r70|%p16, %r69, 2, 31, -1;
	mov.b32 	%f101, %r70;
	add.f32 	%f102, %f100, %f101;
	mov.b32 	%r71, %f102;
	shfl.sync.down.b32	%r72|%p17, %r71, 1, 31, -1;
	mov.b32 	%f103, %r72;
	add.f32 	%f16, %f102, %f103;
	@%p12 bra 	$L__BB0_18;
	div.rn.f32 	%f104, %f16, %f1;
	shl.b32 	%r73, %r150, 2;
	mov.u32 	%r74, _ZZ12gpu_version4IfEvPKT_PS0_S2_iiiE4smem;
	add.s32 	%r75, %r74, %r73;
	st.shared.f32 	[%r75], %f104;
$L__BB0_18:
	add.s32 	%r150, %r150, %r7;
	setp.lt.s32 	%p18, %r150, %r48;
	@%p18 bra 	$L__BB0_2;
$L__BB0_19:
	bar.sync 	0;
	shl.b32 	%r76, %r4, 2;
	mov.u32 	%r77, _ZZ12gpu_version4IfEvPKT_PS0_S2_iiiE4smem;
	add.s32 	%r78, %r77, %r76;
	ld.shared.f32 	%f17, [%r78];
	setp.lt.s32 	%p19, %r48, 1;
	@%p19 bra 	$L__BB0_48;
	shl.b32 	%r80, %r2, 2;
	add.s32 	%r28, %r77, %r80;
	mov.u32 	%r82, %ntid.x;
	mov.u32 	%r83, %ntid.y;
	mul.lo.s32 	%r84, %r82, %r83;
	shr.u32 	%r29, %r84, 5;
	shl.b32 	%r85, %r1, 2;
	add.s32 	%r30, %r77, %r85;
	setp.eq.s32 	%p20, %r48, 1;
	mov.b32 	%r162, 0;
	@%p20 bra 	$L__BB0_39;
	and.b32  	%r162, %r48, 2147483646;
	neg.s32 	%r161, %r162;
	add.s32 	%r160, %r5, %r50;
	shl.b32 	%r34, %r50, 1;
	add.s32 	%r86, %r1, %r48;
	add.s32 	%r158, %r86, %r3;
	shl.b32 	%r36, %r48, 1;
	mov.u32 	%r157, %r4;
	mov.u32 	%r159, %r5;
$L__BB0_22:
	setp.ne.s32 	%p21, %r1, 0;
	mul.wide.u32 	%rd15, %r157, 4;
	add.s64 	%rd16, %rd3, %rd15;
	ld.global.nc.f32 	%f105, [%rd16];
	mul.f32 	%f106, %f17, %f105;
	mov.b32 	%r87, %f106;
	shfl.sync.down.b32	%r88|%p22, %r87, 16, 31, -1;
	mov.b32 	%f107, %r88;
	add.f32 	%f108, %f106, %f107;
	mov.b32 	%r89, %f108;
	shfl.sync.down.b32	%r90|%p23, %r89, 8, 31, -1;
	mov.b32 	%f109, %r90;
	add.f32 	%f110, %f108, %f109;
	mov.b32 	%r91, %f110;
	shfl.sync.down.b32	%r92|%p24, %r91, 4, 31, -1;
	mov.b32 	%f111, %r92;
	add.f32 	%f112, %f110, %f111;
	mov.b32 	%r93, %f112;
	shfl.sync.down.b32	%r94|%p25, %r93, 2, 31, -1;
	mov.b32 	%f113, %r94;
	add.f32 	%f114, %f112, %f113;
	mov.b32 	%r95, %f114;
	shfl.sync.down.b32	%r96|%p26, %r95, 1, 31, -1;
	mov.b32 	%f115, %r96;
	add.f32 	%f177, %f114, %f115;
	@%p21 bra 	$L__BB0_24;
	st.shared.f32 	[%r28], %f177;
$L__BB0_24:
	setp.ne.s32 	%p27, %r2, 0;
	bar.sync 	0;
	@%p27 bra 	$L__BB0_28;
	setp.ge.u32 	%p28, %r1, %r29;
	mov.f32 	%f176, 0f00000000;
	@%p28 bra 	$L__BB0_27;
	ld.shared.f32 	%f176, [%r30];
$L__BB0_27:
	mov.b32 	%r97, %f176;
	shfl.sync.down.b32	%r98|%p29, %r97, 16, 31, -1;
	mov.b32 	%f117, %r98;
	add.f32 	%f118, %f176, %f117;
	mov.b32 	%r99, %f118;
	shfl.sync.down.b32	%r100|%p30, %r99, 8, 31, -1;
	mov.b32 	%f119, %r100;
	add.f32 	%f120, %f118, %f119;
	mov.b32 	%r101, %f120;
	shfl.sync.down.b32	%r102|%p31, %r101, 4, 31, -1;
	mov.b32 	%f121, %r102;
	add.f32 	%f122, %f120, %f121;
	mov.b32 	%r103, %f122;
	shfl.sync.down.b32	%r104|%p32, %r103, 2, 31, -1;
	mov.b32 	%f123, %r104;
	add.f32 	%f124, %f122, %f123;
	mov.b32 	%r105, %f124;
	shfl.sync.down.b32	%r106|%p33, %r105, 1, 31, -1;
	mov.b32 	%f125, %r106;
	add.f32 	%f177, %f124, %f125;
$L__BB0_28:
	setp.ne.s32 	%p34, %r4, 0;
	@%p34 bra 	$L__BB0_30;
	mul.wide.s32 	%rd17, %r159, 4;
	add.s64 	%rd18, %rd2, %rd17;
	st.global.f32 	[%rd18], %f177;
$L__BB0_30:
	setp.ne.s32 	%p35, %r1, 0;
	mul.wide.u32 	%rd19, %r158, 4;
	add.s64 	%rd20, %rd3, %rd19;
	ld.global.nc.f32 	%f126, [%rd20];
	mul.f32 	%f127, %f17, %f126;
	mov.b32 	%r107, %f127;
	shfl.sync.down.b32	%r108|%p36, %r107, 16, 31, -1;
	mov.b32 	%f128, %r108;
	add.f32 	%f129, %f127, %f128;
	mov.b32 	%r109, %f129;
	shfl.sync.down.b32	%r110|%p37, %r109, 8, 31, -1;
	mov.b32 	%f130, %r110;
	add.f32 	%f131, %f129, %f130;
	mov.b32 	%r111, %f131;
	shfl.sync.down.b32	%r112|%p38, %r111, 4, 31, -1;
	mov.b32 	%f132, %r112;
	add.f32 	%f133, %f131, %f132;
	mov.b32 	%r113, %f133;
	shfl.sync.down.b32	%r114|%p39, %r113, 2, 31, -1;
	mov.b32 	%f134, %r114;
	add.f32 	%f135, %f133, %f134;
	mov.b32 	%r115, %f135;
	shfl.sync.down.b32	%r116|%p40, %r115, 1, 31, -1;
	mov.b32 	%f136, %r116;
	add.f32 	%f179, %f135, %f136;
	@%p35 bra 	$L__BB0_32;
	st.shared.f32 	[%r28], %f179;
$L__BB0_32:
	setp.ne.s32 	%p41, %r2, 0;
	bar.sync 	0;
	@%p41 bra 	$L__BB0_36;
	setp.ge.u32 	%p42, %r1, %r29;
	mov.f32 	%f178, 0f00000000;
	@%p42 bra 	$L__BB0_35;
	ld.shared.f32 	%f178, [%r30];
$L__BB0_35:
	mov.b32 	%r117, %f178;
	shfl.sync.down.b32	%r118|%p43, %r117, 16, 31, -1;
	mov.b32 	%f138, %r118;
	add.f32 	%f139, %f178, %f138;
	mov.b32 	%r119, %f139;
	shfl.sync.down.b32	%r120|%p44, %r119, 8, 31, -1;
	mov.b32 	%f140, %r120;
	add.f32 	%f141, %f139, %f140;
	mov.b32 	%r121, %f141;
	shfl.sync.down.b32	%r122|%p45, %r121, 4, 31, -1;
	mov.b32 	%f142, %r122;
	add.f32 	%f143, %f141, %f142;
	mov.b32 	%r123, %f143;
	shfl.sync.down.b32	%r124|%p46, %r123, 2, 31, -1;
	mov.b32 	%f144, %r124;
	add.f32 	%f145, %f143, %f144;
	mov.b32 	%r125, %f145;
	shfl.sync.down.b32	%r126|%p47, %r125, 1, 31, -1;
	mov.b32 	%f146, %r126;
	add.f32 	%f179, %f145, %f146;
$L__BB0_36:
	setp.ne.s32 	%p48, %r4, 0;
	@%p48 bra 	$L__BB0_38;
	mul.wide.s32 	%rd21, %r160, 4;
	add.s64 	%rd22, %rd2, %rd21;
	st.global.f32 	[%rd22], %f179;
$L__BB0_38:
	add.s32 	%r161, %r161, 2;
	add.s32 	%r160, %r160, %r34;
	add.s32 	%r159, %r159, %r34;
	add.s32 	%r158, %r158, %r36;
	add.s32 	%r157, %r157, %r36;
	setp.ne.s32 	%p49, %r161, 0;
	@%p49 bra 	$L__BB0_22;
$L__BB0_39:
	and.b32  	%r127, %r48, 1;
	setp.eq.b32 	%p50, %r127, 1;
	not.pred 	%p51, %p50;
	@%p51 bra 	$L__BB0_48;
	setp.ne.s32 	%p52, %r1, 0;
	mad.lo.s32 	%r128, %r162, %r48, %r4;
	mul.wide.u32 	%rd23, %r128, 4;
	add.s64 	%rd24, %rd3, %rd23;
	ld.global.nc.f32 	%f147, [%rd24];
	mul.f32 	%f148, %f17, %f147;
	mov.b32 	%r129, %f148;
	shfl.sync.down.b32	%r130|%p53, %r129, 16, 31, -1;
	mov.b32 	%f149, %r130;
	add.f32 	%f150, %f148, %f149;
	mov.b32 	%r131, %f150;
	shfl.sync.down.b32	%r132|%p54, %r131, 8, 31, -1;
	mov.b32 	%f151, %r132;
	add.f32 	%f152, %f150, %f151;
	mov.b32 	%r133, %f152;
	shfl.sync.down.b32	%r134|%p55, %r133, 4, 31, -1;
	mov.b32 	%f153, %r134;
	add.f32 	%f154, %f152, %f153;
	mov.b32 	%r135, %f154;
	shfl.sync.down.b32	%r136|%p56, %r135, 2, 31, -1;
	mov.b32 	%f155, %r136;
	add.f32 	%f156, %f154, %f155;
	mov.b32 	%r137, %f156;
	shfl.sync.down.b32	%r138|%p57, %r137, 1, 31, -1;
	mov.b32 	%f157, %r138;
	add.f32 	%f181, %f156, %f157;
	@%p52 bra 	$L__BB0_42;
	st.shared.f32 	[%r28], %f181;
$L__BB0_42:
	setp.ne.s32 	%p58, %r2, 0;
	bar.sync 	0;
	@%p58 bra 	$L__BB0_46;
	setp.ge.u32 	%p59, %r1, %r29;
	mov.f32 	%f180, 0f00000000;
	@%p59 bra 	$L__BB0_45;
	ld.shared.f32 	%f180, [%r30];
$L__BB0_45:
	mov.b32 	%r139, %f180;
	shfl.sync.down.b32	%r140|%p60, %r139, 16, 31, -1;
	mov.b32 	%f159, %r140;
	add.f32 	%f160, %f180, %f159;
	mov.b32 	%r141, %f160;
	shfl.sync.down.b32	%r142|%p61, %r141, 8, 31, -1;
	mov.b32 	%f161, %r142;
	add.f32 	%f162, %f160, %f161;
	mov.b32 	%r143, %f162;
	shfl.sync.down.b32	%r144|%p62, %r143, 4, 31, -1;
	mov.b32 	%f163, %r144;
	add.f32 	%f164, %f162, %f163;
	mov.b32 	%r145, %f164;
	shfl.sync.down.b32	%r146|%p63, %r145, 2, 31, -1;
	mov.b32 	%f165, %r146;
	add.f32 	%f166, %f164, %f165;
	mov.b32 	%r147, %f166;
	shfl.sync.down.b32	%r148|%p64, %r147, 1, 31, -1;
	mov.b32 	%f167, %r148;
	add.f32 	%f181, %f166, %f167;
$L__BB0_46:
	setp.ne.s32 	%p65, %r4, 0;
	@%p65 bra 	$L__BB0_48;
	mad.lo.s32 	%r149, %r162, %r50, %r5;
	mul.wide.s32 	%rd25, %r149, 4;
	add.s64 	%rd26, %rd2, %rd25;
	st.global.f32 	[%rd26], %f181;
$L__BB0_48:
	ret;

}


// ===== COMPILED SASS (sm_100) =====

	.target	sm_100

	.elftype	@"ET_EXEC"


//--------------------- .note.nv.tkinfo           --------------------------
	.section	.note.nv.tkinfo,"",@"SHT_NOTE"
	.sectionflags	@"SHF_NOTE_NV_TKINFO"
	.tkinfo
        /*0018*/ 	.word	0x00000002
        /*0030*/ 	.string	""
        /*0030*/ 	.string	"ptxas"
        /*0030*/ 	.string	"Cuda compilation tools, release 13.0, V13.0.88"
        /*0030*/ 	.string	"Build cuda_13.0.r13.0/compiler.36424714_0"
        /*0030*/ 	.string	"-arch sm_100 -m 64 "



//--------------------- .note.nv.cuinfo           --------------------------
	.section	.note.nv.cuinfo,"",@"SHT_NOTE"
	.sectionflags	@"SHF_NOTE_NV_CUINFO"
        /*0018*/ 	.short	0x0002
        /*001a*/ 	.short	0x0064
        /*001c*/ 	.short	0x0082
	.zero		2


//--------------------- .nv.info                  --------------------------
	.section	.nv.info,"",@"SHT_CUDA_INFO"
	.align	4


	//----- nvinfo : EIATTR_REGCOUNT
	.align		4
        /*0000*/ 	.byte	0x04, 0x2f
        /*0002*/ 	.short	(.L_1 - .L_0)
	.align		4
.L_0:
        /*0004*/ 	.word	index@(_Z12gpu_version4IfEvPKT_PS0_S2_iii)
        /*0008*/ 	.word	0x0000001f


	//----- nvinfo : EIATTR_FRAME_SIZE
	.align		4
.L_1:
        /*000c*/ 	.byte	0x04, 0x11
        /*000e*/ 	.short	(.L_3 - .L_2)
	.align		4
.L_2:
        /*0010*/ 	.word	index@($__internal_0_$__cuda_sm3x_div_rn_noftz_f32_slowpath)
        /*0014*/ 	.word	0x00000000


	//----- nvinfo : EIATTR_FRAME_SIZE
	.align		4
.L_3:
        /*0018*/ 	.byte	0x04, 0x11
        /*001a*/ 	.short	(.L_5 - .L_4)
	.align		4
.L_4:
        /*001c*/ 	.word	index@(_Z12gpu_version4IfEvPKT_PS0_S2_iii)
        /*0020*/ 	.word	0x00000000


	//----- nvinfo : EIATTR_MIN_STACK_SIZE
	.align		4
.L_5:
        /*0024*/ 	.byte	0x04, 0x12
        /*0026*/ 	.short	(.L_7 - .L_6)
	.align		4
.L_6:
        /*0028*/ 	.word	index@(_Z12gpu_version4IfEvPKT_PS0_S2_iii)
        /*002c*/ 	.word	0x00000000
.L_7:


//--------------------- .nv.compat                --------------------------
	.section	.nv.compat,"",@"SHT_CUDA_COMPAT_INFO"
	.align	4
        /*0000*/ 	.byte	0x02, 0x09, 0x00, 0x00, 0x02, 0x02, 0x01, 0x00, 0x02, 0x05, 0x05, 0x00, 0x03, 0x07, 0x01, 0x01
        /*0010*/ 	.byte	0x02, 0x03, 0x00, 0x00, 0x02, 0x06, 0x01, 0x00, 0x04, 0x0b, 0x08, 0x00, 0x01, 0x00, 0x00, 0x00
        /*0020*/ 	.byte	0x00, 0x00, 0x00, 0x00


//--------------------- .nv.info._Z12gpu_version4IfEvPKT_PS0_S2_iii --------------------------
	.section	.nv.info._Z12gpu_version4IfEvPKT_PS0_S2_iii,"",@"SHT_CUDA_INFO"
	.sectionflags	@""
	.align	4


	//----- nvinfo : EIATTR_CUDA_API_VERSION
	.align		4
        /*0000*/ 	.byte	0x04, 0x37
        /*0002*/ 	.short	(.L_9 - .L_8)
.L_8:
        /*0004*/ 	.word	0x00000082


	//----- nvinfo : EIATTR_KPARAM_INFO
	.align		4
.L_9:
        /*0008*/ 	.byte	0x04, 0x17
        /*000a*/ 	.short	(.L_11 - .L_10)
.L_10:
        /*000c*/ 	.word	0x00000000
        /*0010*/ 	.short	0x0005
        /*0012*/ 	.short	0x0020
        /*0014*/ 	.byte	0x00, 0xf0, 0x11, 0x00


	//----- nvinfo : EIATTR_KPARAM_INFO
	.align		4
.L_11:
        /*0018*/ 	.byte	0x04, 0x17
        /*001a*/ 	.short	(.L_13 - .L_12)
.L_12:
        /*001c*/ 	.word	0x00000000
        /*0020*/ 	.short	0x0004
        /*0022*/ 	.short	0x001c
        /*0024*/ 	.byte	0x00, 0xf0, 0x11, 0x00


	//----- nvinfo : EIATTR_KPARAM_INFO
	.align		4
.L_13:
        /*0028*/ 	.byte	0x04, 0x17
        /*002a*/ 	.short	(.L_15 - .L_14)
.L_14:
        /*002c*/ 	.word	0x00000000
        /*0030*/ 	.short	0x0003
        /*0032*/ 	.short	0x0018
        /*0034*/ 	.byte	0x00, 0xf0, 0x11, 0x00


	//----- nvinfo : EIATTR_KPARAM_INFO
	.align		4
.L_15:
        /*0038*/ 	.byte	0x04, 0x17
        /*003a*/ 	.short	(.L_17 - .L_16)
.L_16:
        /*003c*/ 	.word	0x00000000
        /*0040*/ 	.short	0x0002
        /*0042*/ 	.short	0x0010
        /*0044*/ 	.byte	0x00, 0xf5, 0x21, 0x00


	//----- nvinfo : EIATTR_KPARAM_INFO
	.align		4
.L_17:
        /*0048*/ 	.byte	0x04, 0x17
        /*004a*/ 	.short	(.L_19 - .L_18)
.L_18:
        /*004c*/ 	.word	0x00000000
        /*0050*/ 	.short	0x0001
        /*0052*/ 	.short	0x0008
        /*0054*/ 	.byte	0x00, 0xf5, 0x21, 0x00


	//----- nvinfo : EIATTR_KPARAM_INFO
	.align		4
.L_19:
        /*0058*/ 	.byte	0x04, 0x17
        /*005a*/ 	.short	(.L_21 - .L_20)
.L_20:
        /*005c*/ 	.word	0x00000000
        /*0060*/ 	.short	0x0000
        /*0062*/ 	.short	0x0000
        /*0064*/ 	.byte	0x00, 0xf5, 0x21, 0x00


	//----- nvinfo : EIATTR_SPARSE_MMA_MASK
	.align		4
.L_21:
        /*0068*/ 	.byte	0x03, 0x50
        /*006a*/ 	.short	0x0000


	//----- nvinfo : EIATTR_MAXREG_COUNT
	.align		4
        /*006c*/ 	.byte	0x03, 0x1b
        /*006e*/ 	.short	0x00ff


	//----- nvinfo : EIATTR_NUM_BARRIERS
	.align		4
        /*0070*/ 	.byte	0x02, 0x4c
        /*0072*/ 	.byte	0x01
	.zero		1


	//----- nvinfo : EIATTR_MERCURY_ISA_VERSION
	.align		4
        /*0074*/ 	.byte	0x03, 0x5f
        /*0076*/ 	.short	0x0101


	//----- nvinfo : EIATTR_COOP_GROUP_MASK_REGIDS
	.align		4
        /*0078*/ 	.byte	0x04, 0x29
        /*007a*/ 	.short	(.L_23 - .L_22)


	//   ....[0]....
.L_22:
        /*007c*/ 	.word	0xffffffff


	//   ....[1]....
        /*0080*/ 	.word	0xffffffff


	//   ....[2]....
        /*0084*/ 	.word	0xffffffff


	//   ....[3]....
        /*0088*/ 	.word	0xffffffff


	//   ....[4]....
        /*008c*/ 	.word	0xffffffff


	//   ....[5]....
        /*0090*/ 	.word	0xffffffff


	//   ....[6]....
        /*0094*/ 	.word	0xffffffff


	//   ....[7]....
        /*0098*/ 	.word	0xffffffff


	//   ....[8]....
        /*009c*/ 	.word	0xffffffff


	//   ....[9]....
        /*00a0*/ 	.word	0xffffffff


	//   ....[10]....
        /*00a4*/ 	.word	0xffffffff


	//   ....[11]....
        /*00a8*/ 	.word	0xffffffff


	//   ....[12]....
        /*00ac*/ 	.word	0xffffffff


	//   ....[13]....
        /*00b0*/ 	.word	0xffffffff


	//   ....[14]....
        /*00b4*/ 	.word	0xffffffff


	//   ....[15]....
        /*00b8*/ 	.word	0xffffffff


	//   ....[16]....
        /*00bc*/ 	.word	0xffffffff


	//   ....[17]....
        /*00c0*/ 	.word	0xffffffff


	//   ....[18]....
        /*00c4*/ 	.word	0xffffffff


	//   ....[19]....
        /*00c8*/ 	.word	0xffffffff


	//   ....[20]....
        /*00cc*/ 	.word	0xffffffff


	//   ....[21]....
        /*00d0*/ 	.word	0xffffffff


	//   ....[22]....
        /*00d4*/ 	.word	0xffffffff


	//   ....[23]....
        /*00d8*/ 	.word	0xffffffff


	//   ....[24]....
        /*00dc*/ 	.word	0xffffffff


	//   ....[25]....
        /*00e0*/ 	.word	0xffffffff


	//   ....[26]....
        /*00e4*/ 	.word	0xffffffff


	//   ....[27]....
        /*00e8*/ 	.word	0xffffffff


	//   ....[28]....
        /*00ec*/ 	.word	0xffffffff


	//   ....[29]....
        /*00f0*/ 	.word	0xffffffff


	//   ....[30]....
        /*00f4*/ 	.word	0xffffffff


	//   ....[31]....
        /*00f8*/ 	.word	0xffffffff


	//   ....[32]....
        /*00fc*/ 	.word	0xffffffff


	//   ....[33]....
        /*0100*/ 	.word	0xffffffff


	//   ....[34]....
        /*0104*/ 	.word	0xffffffff


	//   ....[35]....
        /*0108*/ 	.word	0x0500000a


	//   ....[36]....
        /*010c*/ 	.word	0x0500000a


	//   ....[37]....
        /*0110*/ 	.word	0x0500000a


	//   ....[38]....
        /*0114*/ 	.word	0x0500000a


	//   ....[39]....
        /*0118*/ 	.word	0x0500000a


	//   ....[40]....
        /*011c*/ 	.word	0x0500000a


	//   ....[41]....
        /*0120*/ 	.word	0x0500000a


	//   ....[42]....
        /*0124*/ 	.word	0x0500000a


	//   ....[43]....
        /*0128*/ 	.word	0x0500000a


	//   ....[44]....
        /*012c*/ 	.word	0x0500000a


	//   ....[45]....
        /*0130*/ 	.word	0x0500000a


	//   ....[46]....
        /*0134*/ 	.word	0x0500000a


	//   ....[47]....
        /*0138*/ 	.word	0x0500000a


	//   ....[48]....
        /*013c*/ 	.word	0x0500000a


	//   ....[49]....
        /*0140*/ 	.word	0x0500000a


	//   ....[50]....
        /*0144*/ 	.word	0x0500000a


	//   ....[51]....
        /*0148*/ 	.word	0x0500000a


	//   ....[52]....
        /*014c*/ 	.word	0x0500000a


	//   ....[53]....
        /*0150*/ 	.word	0x0500000a


	//   ....[54]....
        /*0154*/ 	.word	0x0500000a


	//   ....[55]....
        /*0158*/ 	.word	0x0500000a


	//   ....[56]....
        /*015c*/ 	.word	0x0500000a


	//   ....[57]....
        /*0160*/ 	.word	0x0500000a


	//   ....[58]....
        /*0164*/ 	.word	0x0500000a


	//   ....[59]....
        /*0168*/ 	.word	0x0500000a


	//   ....[60]....
        /*016c*/ 	.word	0x0500000a


	//   ....[61]....
        /*0170*/ 	.word	0x0500000a


	//   ....[62]....
        /*0174*/ 	.word	0x0500000a


	//   ....[63]....
        /*0178*/ 	.word	0x0500000a


	//   ....[64]....
        /*017c*/ 	.word	0x0500000a


	//   ....[65]....
        /*0180*/ 	.word	0x0500000a


	//   ....[66]....
        /*0184*/ 	.word	0x0500000a


	//   ....[67]....
        /*0188*/ 	.word	0x0500000a


	//   ....[68]....
        /*018c*/ 	.word	0x0500000a


	//   ....[69]....
        /*0190*/ 	.word	0x0500000a


	//----- nvinfo : EIATTR_COOP_GROUP_INSTR_OFFSETS
	.align		4
.L_23:
        /*0194*/ 	.byte	0x04, 0x28
        /*0196*/ 	.short	(.L_25 - .L_24)


	//   ....[0]....
.L_24:
        /*0198*/ 	.word	0x000008d0


	//   ....[1]....
        /*019c*/ 	.word	0x000008f0


	//   ....[2]....
        /*01a0*/ 	.word	0x00000910


	//   ....[3]....
        /*01a4*/ 	.word	0x00000930


	//   ....[4]....
        /*01a8*/ 	.word	0x00000950


	//   ....[5]....
        /*01ac*/ 	.word	0x00000d50


	//   ....[6]....
        /*01b0*/ 	.word	0x00000d70


	//   ....[7]....
        /*01b4*/ 	.word	0x00000d90


	//   ....[8]....
        /*01b8*/ 	.word	0x00000db0


	//   ....[9]....
        /*01bc*/ 	.word	0x00000dd0


	//   ....[10]....
        /*01c0*/ 	.word	0x00000ec0


	//   ....[11]....
        /*01c4*/ 	.word	0x00000ee0


	//   ....[12]....
        /*01c8*/ 	.word	0x00000f00


	//   ....[13]....
        /*01cc*/ 	.word	0x00000f20


	//   ....[14]....
        /*01d0*/ 	.word	0x00000f40


	//   ....[15]....
        /*01d4*/ 	.word	0x00001010


	//   ....[16]....
        /*01d8*/ 	.word	0x00001030


	//   ....[17]....
        /*01dc*/ 	.word	0x00001050


	//   ....[18]....
        /*01e0*/ 	.word	0x00001070


	//   ....[19]....
        /*01e4*/ 	.word	0x00001090


	//   ....[20]....
        /*01e8*/ 	.word	0x00001150


	//   ....[21]....
        /*01ec*/ 	.word	0x00001170


	//   ....[22]....
        /*01f0*/ 	.word	0x00001190


	//   ....[23]....
        /*01f4*/ 	.word	0x000011b0


	//   ....[24]....
        /*01f8*/ 	.word	0x000011d0


	//   ....[25]....
        /*01fc*/ 	.word	0x00001340


	//   ....[26]....
        /*0200*/ 	.word	0x00001360


	//   ....[27]....
        /*0204*/ 	.word	0x00001380


	//   ....[28]....
        /*0208*/ 	.word	0x000013a0


	//   ....[29]....
        /*020c*/ 	.word	0x000013c0


	//   ....[30]....
        /*0210*/ 	.word	0x00001490


	//   ....[31]....
        /*0214*/ 	.word	0x000014b0


	//   ....[32]....
        /*0218*/ 	.word	0x000014d0


	//   ....[33]....
        /*021c*/ 	.word	0x000014f0


	//   ....[34]....
        /*0220*/ 	.word	0x00001510


	//   ....[35]....
        /*0224*/ 	.word	0x00001620


	//   ....[36]....
        /*0228*/ 	.word	0x000016b0


	//   ....[37]....
        /*022c*/ 	.word	0x00001710


	//   ....[38]....
        /*0230*/ 	.word	0x00001770


	//   ....[39]....
        /*0234*/ 	.word	0x000017d0


	//   ....[40]....
        /*0238*/ 	.word	0x00001860


	//   ....[41]....
        /*023c*/ 	.word	0x000018f0


	//   ....[42]....
        /*0240*/ 	.word	0x00001950


	//   ....[43]....
        /*0244*/ 	.word	0x000019b0


	//   ....[44]....
        /*0248*/ 	.word	0x00001a10


	//   ....[45]....
        /*024c*/ 	.word	0x00001a90


	//   ....[46]....
        /*0250*/ 	.word	0x00001af0


	//   ....[47]....
        /*0254*/ 	.word	0x00001b50


	//   ....[48]....
        /*0258*/ 	.word	0x00001bb0


	//   ....[49]....
        /*025c*/ 	.word	0x00001c10


	//   ....[50]....
        /*0260*/ 	.word	0x00001ca0


	//   ....[51]....
        /*0264*/ 	.word	0x00001d30


	//   ....[52]....
        /*0268*/ 	.word	0x00001d90


	//   ....[53]....
        /*026c*/ 	.word	0x00001df0


	//   ....[54]....
        /*0270*/ 	.word	0x00001e50


	//   ....[55]....
        /*0274*/ 	.word	0x00001ed0


	//   ....[56]....
        /*0278*/ 	.word	0x00001f30


	//   ....[57]....
        /*027c*/ 	.word	0x00001f90


	//   ....[58]....
        /*0280*/ 	.word	0x00001ff0


	//   ....[59]....
        /*0284*/ 	.word	0x00002050


	//   ....[60]....
        /*0288*/ 	.word	0x000020e0


	//   ....[61]....
        /*028c*/ 	.word	0x00002170


	//   ....[62]....
        /*0290*/ 	.word	0x000021d0


	//   ....[63]....
        /*0294*/ 	.word	0x00002230


	//   ....[64]....
        /*0298*/ 	.word	0x00002290


	//   ....[65]....
        /*029c*/ 	.word	0x00002310


	//   ....[66]....
        /*02a0*/ 	.word	0x00002370


	//   ....[67]....
        /*02a4*/ 	.word	0x000023d0


	//   ....[68]....
        /*02a8*/ 	.word	0x00002430


	//   ....[69]....
        /*02ac*/ 	.word	0x00002490


	//----- nvinfo : EIATTR_VRC_CTA_INIT_COUNT
	.align		4
.L_25:
        /*02b0*/ 	.byte	0x02, 0x4a
	.zero		1
	.zero		1


	//----- nvinfo : EIATTR_EXIT_INSTR_OFFSETS
	.align		4
        /*02b4*/ 	.byte	0x04, 0x1c
        /*02b6*/ 	.short	(.L_27 - .L_26)


	//   ....[0]....
.L_26:
        /*02b8*/ 	.word	0x00000b70


	//   ....[1]....
        /*02bc*/ 	.word	0x000012b0


	//   ....[2]....
        /*02c0*/ 	.word	0x00001550


	//   ....[3]....
        /*02c4*/ 	.word	0x000015b0


	//----- nvinfo : EIATTR_CRS_STACK_SIZE
	.align		4
.L_27:
        /*02c8*/ 	.byte	0x04, 0x1e
        /*02ca*/ 	.short	(.L_29 - .L_28)
.L_28:
        /*02cc*/ 	.word	0x00000000


	//----- nvinfo : EIATTR_CBANK_PARAM_SIZE
	.align		4
.L_29:
        /*02d0*/ 	.byte	0x03, 0x19
        /*02d2*/ 	.short	0x0024


	//----- nvinfo : EIATTR_PARAM_CBANK
	.align		4
        /*02d4*/ 	.byte	0x04, 0x0a
        /*02d6*/ 	.short	(.L_31 - .L_30)
	.align		4
.L_30:
        /*02d8*/ 	.word	index@(.nv.constant0._Z12gpu_version4IfEvPKT_PS0_S2_iii)
        /*02dc*/ 	.short	0x0380
        /*02de*/ 	.short	0x0024


	//----- nvinfo : EIATTR_SW_WAR
	.align		4
.L_31:
        /*02e0*/ 	.byte	0x04, 0x36
        /*02e2*/ 	.short	(.L_33 - .L_32)
.L_32:
        /*02e4*/ 	.word	0x00000008
.L_33:


//--------------------- .nv.callgraph             --------------------------
	.section	.nv.callgraph,"",@"SHT_CUDA_CALLGRAPH"
	.align	4
	.sectionentsize	8
	.align		4
        /*0000*/ 	.word	0x00000000
	.align		4
        /*0004*/ 	.word	0xffffffff
	.align		4
        /*0008*/ 	.word	0x00000000
	.align		4
        /*000c*/ 	.word	0xfffffffe
	.align		4
        /*0010*/ 	.word	0x00000000
	.align		4
        /*0014*/ 	.word	0xfffffffd
	.align		4
        /*0018*/ 	.word	0x00000000
	.align		4
        /*001c*/ 	.word	0xfffffffc


//--------------------- .text._Z12gpu_version4IfEvPKT_PS0_S2_iii --------------------------
	.section	.text._Z12gpu_version4IfEvPKT_PS0_S2_iii,"ax",@progbits
	.align	128
        .global         _Z12gpu_version4IfEvPKT_PS0_S2_iii
        .type           _Z12gpu_version4IfEvPKT_PS0_S2_iii,@function
        .size           _Z12gpu_version4IfEvPKT_PS0_S2_iii,(.L_x_88 - _Z12gpu_version4IfEvPKT_PS0_S2_iii)
        .other          _Z12gpu_version4IfEvPKT_PS0_S2_iii,@"STO_CUDA_ENTRY STV_DEFAULT"
_Z12gpu_version4IfEvPKT_PS0_S2_iii:
.text._Z12gpu_version4IfEvPKT_PS0_S2_iii:
[----:B------:R-:W-:Y:S01]  /*0000*/  LDC R1, c[0x0][0x37c] ;  /* 0x0000df00ff017b82 */ /* 0x000fe20000000800 */
[----:B------:R-:W0:Y:S01]  /*0010*/  S2R R8, SR_TID.Y ;  /* 0x0000000000087919 */ /* 0x000e220000002200 */
[----:B------:R-:W1:Y:S06]  /*0020*/  LDCU UR4, c[0x0][0x398] ;  /* 0x00007300ff0477ac */ /* 0x000e6c0008000800 */
[----:B------:R-:W2:Y:S01]  /*0030*/  S2UR UR7, SR_CTAID.X ;  /* 0x00000000000779c3 */ /* 0x000ea20000002500 */
[----:B------:R-:W3:Y:S01]  /*0040*/  S2R R7, SR_TID.X ;  /* 0x0000000000077919 */ /* 0x000ee20000002100 */
[----:B------:R-:W4:Y:S01]  /*0050*/  LDCU.64 UR8, c[0x0][0x358] ;  /* 0x00006b00ff0877ac */ /* 0x000f220008000a00 */
[----:B-1----:R-:W-:-:S04]  /*0060*/  MOV R10, UR4 ;  /* 0x00000004000a7c02 */ /* 0x002fc80008000f00 */
[C---:B0-----:R-:W-:Y:S01]  /*0070*/  ISETP.GE.AND P0, PT, R8.reuse, R10, PT ;  /* 0x0000000a0800720c */ /* 0x041fe20003f06270 */
[----:B---3--:R-:W-:-:S12]  /*0080*/  IMAD R6, R8, 0x20, R7 ;  /* 0x0000002008067824 */ /* 0x008fd800078e0207 */
[----:B--2-4-:R-:W-:Y:S05]  /*0090*/  @P0 BRA `(.L_x_0) ;  /* 0x00000008009c0947 */ /* 0x014fea0003800000 */
[----:B------:R-:W0:Y:S01]  /*00a0*/  LDCU UR4, c[0x0][0x39c] ;  /* 0x00007380ff0477ac */ /* 0x000e220008000800 */
[----:B------:R-:W1:Y:S01]  /*00b0*/  LDC R5, c[0x0][0x364] ;  /* 0x0000d900ff057b82 */ /* 0x000e620000000800 */
[----:B------:R-:W-:Y:S01]  /*00c0*/  LOP3.LUT R4, RZ, R7, RZ, 0x33, !PT ;  /* 0x00000007ff047212 */ /* 0x000fe200078e33ff */
[----:B------:R-:W-:-:S03]  /*00d0*/  IMAD.MOV.U32 R2, RZ, RZ, R8 ;  /* 0x000000ffff027224 */ /* 0x000fc600078e0008 */
[----:B0-----:R-:W-:Y:S02]  /*00e0*/  IADD3 R4, PT, PT, R4, UR4, RZ ;  /* 0x0000000404047c10 */ /* 0x001fe4000fffe0ff */
[----:B------:R-:W-:Y:S02]  /*00f0*/  I2FP.F32.S32 R3, UR4 ;  /* 0x0000000400037c45 */ /* 0x000fe40008201400 */
[----:B------:R-:W-:-:S04]  /*0100*/  LEA.HI R14, R4, 0x1, RZ, 0x1b ;  /* 0x00000001040e7811 */ /* 0x000fc800078fd8ff */
[C---:B------:R-:W-:Y:S02]  /*0110*/  LOP3.LUT R13, R14.reuse, 0xf, RZ, 0xc0, !PT ;  /* 0x0000000f0e0d7812 */ /* 0x040fe400078ec0ff */
[C---:B------:R-:W-:Y:S02]  /*0120*/  LOP3.LUT R12, R14.reuse, 0x7, RZ, 0xc0, !PT ;  /* 0x000000070e0c7812 */ /* 0x040fe400078ec0ff */
[----:B------:R-:W-:-:S07]  /*0130*/  LOP3.LUT R9, R14, 0x3, RZ, 0xc0, !PT ;  /* 0x000000030e097812 */ /* 0x000fce00078ec0ff */
.L_x_15:
[----:B0-----:R-:W0:Y:S01]  /*0140*/  LDC R18, c[0x0][0x39c] ;  /* 0x0000e700ff127b82 */ /* 0x001e220000000800 */
[----:B------:R-:W-:Y:S01]  /*0150*/  BSSY.RECONVERGENT B0, `(.L_x_1) ;  /* 0x0000074000007945 */ /* 0x000fe20003800200 */
[----:B------:R-:W-:Y:S01]  /*0160*/  HFMA2 R16, -RZ, RZ, 0, 0 ;  /* 0x00000000ff107431 */ /* 0x000fe200000001ff */
[----:B0-----:R-:W-:-:S13]  /*0170*/  ISETP.GE.AND P0, PT, R7, R18, PT ;  /* 0x000000120700720c */ /* 0x001fda0003f06270 */
[----:B------:R-:W-:Y:S05]  /*0180*/  @P0 BRA `(.L_x_2) ;  /* 0x0000000400c00947 */ /* 0x000fea0003800000 */
[----:B------:R-:W0:Y:S01]  /*0190*/  LDC R11, c[0x0][0x398] ;  /* 0x0000e600ff0b7b82 */ /* 0x000e220000000800 */
[----:B------:R-:W-:Y:S01]  /*01a0*/  ISETP.GE.U32.AND P0, PT, R4, 0x1e0, PT ;  /* 0x000001e00400780c */ /* 0x000fe20003f06070 */
[----:B------:R-:W-:Y:S01]  /*01b0*/  BSSY.RECONVERGENT B1, `(.L_x_3) ;  /* 0x0000032000017945 */ /* 0x000fe20003800200 */
[----:B------:R-:W-:Y:S01]  /*01c0*/  ISETP.NE.AND P1, PT, R13, RZ, PT ;  /* 0x000000ff0d00720c */ /* 0x000fe20003f25270 */
[----:B------:R-:W-:Y:S01]  /*01d0*/  IMAD.MOV.U32 R16, RZ, RZ, RZ ;  /* 0x000000ffff107224 */ /* 0x000fe200078e00ff */
[----:B------:R-:W-:Y:S01]  /*01e0*/  MOV R15, R7 ;  /* 0x00000007000f7202 */ /* 0x000fe20000000f00 */
[----:B0-----:R-:W-:-:S08]  /*01f0*/  IMAD R0, R11, UR7, R2 ;  /* 0x000000070b007c24 */ /* 0x001fd0000f8e0202 */
[----:B------:R-:W-:Y:S05]  /*0200*/  @!P0 BRA `(.L_x_4) ;  /* 0x0000000000b08947 */ /* 0x000fea0003800000 */
[----:B------:R-:W-:Y:S01]  /*0210*/  LOP3.LUT R19, R14, 0xffffff0, RZ, 0xc0, !PT ;  /* 0x0ffffff00e137812 */ /* 0x000fe200078ec0ff */
[----:B------:R-:W-:Y:S01]  /*0220*/  IMAD R17, R0, R18, R7 ;  /* 0x0000001200117224 */ /* 0x000fe200078e0207 */
[----:B------:R-:W-:Y:S01]  /*0230*/  MOV R15, R7 ;  /* 0x00000007000f7202 */ /* 0x000fe20000000f00 */
[----:B------:R-:W-:Y:S02]  /*0240*/  IMAD.MOV.U32 R16, RZ, RZ, RZ ;  /* 0x000000ffff107224 */ /* 0x000fe400078e00ff */
[----:B------:R-:W-:-:S07]  /*0250*/  IMAD.MOV R19, RZ, RZ, -R19 ;  /* 0x000000ffff137224 */ /* 0x000fce00078e0a13 */
.L_x_5:
[----:B------:R-:W0:Y:S02]  /*0260*/  LDC.64 R10, c[0x0][0x380] ;  /* 0x0000e000ff0a7b82 */ /* 0x000e240000000a00 */
[----:B0-----:R-:W-:-:S05]  /*0270*/  IMAD.WIDE R10, R17, 0x4, R10 ;  /* 0x00000004110a7825 */ /* 0x001fca00078e020a */
[----:B------:R-:W2:Y:S04]  /*0280*/  LDG.E.CONSTANT R21, desc[UR8][R10.64] ;  /* 0x000000080a157981 */ /* 0x000ea8000c1e9900 */
[----:B------:R-:W3:Y:S04]  /*0290*/  LDG.E.CONSTANT R27, desc[UR8][R10.64+0x80] ;  /* 0x000080080a1b7981 */ /* 0x000ee8000c1e9900 */
[----:B------:R-:W4:Y:S04]  /*02a0*/  LDG.E.CONSTANT R22, desc[UR8][R10.64+0x100] ;  /* 0x000100080a167981 */ /* 0x000f28000c1e9900 */
[----:B------:R-:W5:Y:S04]  /*02b0*/  LDG.E.CONSTANT R23, desc[UR8][R10.64+0x180] ;  /* 0x000180080a177981 */ /* 0x000f68000c1e9900 */
[----:B------:R-:W5:Y:S04]  /*02c0*/  LDG.E.CONSTANT R25, desc[UR8][R10.64+0x200] ;  /* 0x000200080a197981 */ /* 0x000f68000c1e9900 */
[----:B------:R-:W5:Y:S04]  /*02d0*/  LDG.E.CONSTANT R24, desc[UR8][R10.64+0x280] ;  /* 0x000280080a187981 */ /* 0x000f68000c1e9900 */
[----:B------:R-:W5:Y:S01]  /*02e0*/  LDG.E.CONSTANT R20, desc[UR8][R10.64+0x300] ;  /* 0x000300080a147981 */ /* 0x000f62000c1e9900 */
[----:B--2---:R-:W-:-:S03]  /*02f0*/  FADD R16, R21, R16 ;  /* 0x0000001015107221 */ /* 0x004fc60000000000 */
[----:B------:R-:W2:Y:S01]  /*0300*/  LDG.E.CONSTANT R21, desc[UR8][R10.64+0x380] ;  /* 0x000380080a157981 */ /* 0x000ea2000c1e9900 */
[----:B---3--:R-:W-:-:S03]  /*0310*/  FADD R27, R16, R27 ;  /* 0x0000001b101b7221 */ /* 0x008fc60000000000 */
[----:B------:R-:W3:Y:S01]  /*0320*/  LDG.E.CONSTANT R16, desc[UR8][R10.64+0x400] ;  /* 0x000400080a107981 */ /* 0x000ee2000c1e9900 */
[----:B----4-:R-:W-:-:S03]  /*0330*/  FADD R26, R27, R22 ;  /* 0x000000161b1a7221 */ /* 0x010fc60000000000 */
[----:B------:R-:W4:Y:S01]  /*0340*/  LDG.E.CONSTANT R22, desc[UR8][R10.64+0x480] ;  /* 0x000480080a167981 */ /* 0x000f22000c1e9900 */
[----:B-----5:R-:W-:-:S03]  /*0350*/  FADD R26, R26, R23 ;  /* 0x000000171a1a7221 */ /* 0x020fc60000000000 */
[----:B------:R-:W5:Y:S01]  /*0360*/  LDG.E.CONSTANT R23, desc[UR8][R10.64+0x500] ;  /* 0x000500080a177981 */ /* 0x000f62000c1e9900 */
[----:B------:R-:W-:-:S03]  /*0370*/  FADD R27, R26, R25 ;  /* 0x000000191a1b7221 */ /* 0x000fc60000000000 */
[----:B------:R-:W5:Y:S01]  /*0380*/  LDG.E.CONSTANT R25, desc[UR8][R10.64+0x580] ;  /* 0x000580080a197981 */ /* 0x000f62000c1e9900 */
[----:B------:R-:W-:-:S03]  /*0390*/  FADD R27, R27, R24 ;  /* 0x000000181b1b7221 */ /* 0x000fc60000000000 */
[----:B------:R-:W5:Y:S01]  /*03a0*/  LDG.E.CONSTANT R24, desc[UR8][R10.64+0x600] ;  /* 0x000600080a187981 */ /* 0x000f62000c1e9900 */
[----:B------:R-:W-:-:S03]  /*03b0*/  FADD R26, R27, R20 ;  /* 0x000000141b1a7221 */ /* 0x000fc60000000000 */
[----:B------:R-:W5:Y:S01]  /*03c0*/  LDG.E.CONSTANT R20, desc[UR8][R10.64+0x680] ;  /* 0x000680080a147981 */ /* 0x000f62000c1e9900 */
[----:B--2---:R-:W-:-:S03]  /*03d0*/  FADD R27, R26, R21 ;  /* 0x000000151a1b7221 */ /* 0x004fc60000000000 */
[----:B------:R-:W2:Y:S04]  /*03e0*/  LDG.E.CONSTANT R21, desc[UR8][R10.64+0x700] ;  /* 0x000700080a157981 */ /* 0x000ea8000c1e9900 */
[----:B------:R-:W2:Y:S01]  /*03f0*/  LDG.E.CONSTANT R26, desc[UR8][R10.64+0x780] ;  /* 0x000780080a1a7981 */ /* 0x000ea2000c1e9900 */
[----:B---3--:R-:W-:Y:S01]  /*0400*/  FADD R27, R27, R16 ;  /* 0x000000101b1b7221 */ /* 0x008fe20000000000 */
[----:B------:R-:W-:Y:S01]  /*0410*/  IADD3 R19, PT, PT, R19, 0x10, RZ ;  /* 0x0000001013137810 */ /* 0x000fe20007ffe0ff */
[----:B------:R-:W-:Y:S01]  /*0420*/  VIADD R15, R15, 0x200 ;  /* 0x000002000f0f7836 */ /* 0x000fe20000000000 */
[----:B------:R-:W-:Y:S01]  /*0430*/  IADD3 R17, PT, PT, R17, 0x200, RZ ;  /* 0x0000020011117810 */ /* 0x000fe20007ffe0ff */
[----:B----4-:R-:W-:Y:S01]  /*0440*/  FADD R22, R27, R22 ;  /* 0x000000161b167221 */ /* 0x010fe20000000000 */
[----:B------:R-:W-:-:S03]  /*0450*/  ISETP.NE.AND P0, PT, R19, RZ, PT ;  /* 0x000000ff1300720c */ /* 0x000fc60003f05270 */
[----:B-----5:R-:W-:-:S04]  /*0460*/  FADD R22, R22, R23 ;  /* 0x0000001716167221 */ /* 0x020fc80000000000 */
[----:B------:R-:W-:-:S04]  /*0470*/  FADD R25, R22, R25 ;  /* 0x0000001916197221 */ /* 0x000fc80000000000 */
[----:B------:R-:W-:-:S04]  /*0480*/  FADD R25, R25, R24 ;  /* 0x0000001819197221 */ /* 0x000fc80000000000 */
[----:B------:R-:W-:-:S04]  /*0490*/  FADD R20, R25, R20 ;  /* 0x0000001419147221 */ /* 0x000fc80000000000 */
[----:B--2---:R-:W-:-:S04]  /*04a0*/  FADD R21, R20, R21 ;  /* 0x0000001514157221 */ /* 0x004fc80000000000 */
[----:B------:R-:W-:Y:S01]  /*04b0*/  FADD R16, R21, R26 ;  /* 0x0000001a15107221 */ /* 0x000fe20000000000 */
[----:B------:R-:W-:Y:S06]  /*04c0*/  @P0 BRA `(.L_x_5) ;  /* 0xfffffffc00640947 */ /* 0x000fec000383ffff */
.L_x_4:
[----:B------:R-:W-:Y:S05]  /*04d0*/  BSYNC.RECONVERGENT B1 ;  /* 0x0000000000017941 */ /* 0x000fea0003800200 */
.L_x_3:
[----:B------:R-:W-:Y:S05]  /*04e0*/  @!P1 BRA `(.L_x_2) ;  /* 0x0000000000e89947 */ /* 0x000fea0003800000 */
[----:B------:R-:W-:Y:S01]  /*04f0*/  IADD3 R10, PT, PT, R13, -0x1, RZ ;  /* 0xffffffff0d0a7810 */ /* 0x000fe20007ffe0ff */
[----:B------:R-:W-:Y:S01]  /*0500*/  BSSY.RECONVERGENT B1, `(.L_x_6) ;  /* 0x0000018000017945 */ /* 0x000fe20003800200 */
[----:B------:R-:W-:Y:S02]  /*0510*/  ISETP.NE.AND P1, PT, R12, RZ, PT ;  /* 0x000000ff0c00720c */ /* 0x000fe40003f25270 */
[----:B------:R-:W-:-:S13]  /*0520*/  ISETP.GE.U32.AND P0, PT, R10, 0x7, PT ;  /* 0x000000070a00780c */ /* 0x000fda0003f06070 */
[----:B------:R-:W-:Y:S05]  /*0530*/  @!P0 BRA `(.L_x_7) ;  /* 0x0000000000508947 */ /* 0x000fea0003800000 */
[----:B------:R-:W0:Y:S01]  /*0540*/  LDC.64 R10, c[0x0][0x380] ;  /* 0x0000e000ff0a7b82 */ /* 0x000e220000000a00 */
[----:B------:R-:W-:-:S04]  /*0550*/  IMAD R17, R0, R18, R15 ;  /* 0x0000001200117224 */ /* 0x000fc800078e020f */
[----:B0-----:R-:W-:-:S05]  /*0560*/  IMAD.WIDE R10, R17, 0x4, R10 ;  /* 0x00000004110a7825 */ /* 0x001fca00078e020a */
[----:B------:R-:W2:Y:S04]  /*0570*/  LDG.E.CONSTANT R21, desc[UR8][R10.64] ;  /* 0x000000080a157981 */ /* 0x000ea8000c1e9900 */
[----:B------:R-:W3:Y:S04]  /*0580*/  LDG.E.CONSTANT R22, desc[UR8][R10.64+0x80] ;  /* 0x000080080a167981 */ /* 0x000ee8000c1e9900 */
[----:B------:R-:W4:Y:S04]  /*0590*/  LDG.E.CONSTANT R24, desc[UR8][R10.64+0x100] ;  /* 0x000100080a187981 */ /* 0x000f28000c1e9900 */
[----:B------:R-:W5:Y:S04]  /*05a0*/  LDG.E.CONSTANT R26, desc[UR8][R10.64+0x180] ;  /* 0x000180080a1a7981 */ /* 0x000f68000c1e9900 */
[----:B------:R-:W5:Y:S04]  /*05b0*/  LDG.E.CONSTANT R28, desc[UR8][R10.64+0x200] ;  /* 0x000200080a1c7981 */ /* 0x000f68000c1e9900 */
[----:B------:R-:W5:Y:S04]  /*05c0*/  LDG.E.CONSTANT R19, desc[UR8][R10.64+0x280] ;  /* 0x000280080a137981 */ /* 0x000f68000c1e9900 */
[----:B------:R-:W5:Y:S04]  /*05d0*/  LDG.E.CONSTANT R17, desc[UR8][R10.64+0x300] ;  /* 0x000300080a117981 */ /* 0x000f68000c1e9900 */
[----:B------:R-:W5:Y:S01]  /*05e0*/  LDG.E.CONSTANT R20, desc[UR8][R10.64+0x380] ;  /* 0x000380080a147981 */ /* 0x000f62000c1e9900 */
[----:B------:R-:W-:-:S02]  /*05f0*/  VIADD R15, R15, 0x100 ;  /* 0x000001000f0f7836 */ /* 0x000fc40000000000 */
[----:B--2---:R-:W-:-:S04]  /*0600*/  FADD R21, R16, R21 ;  /* 0x0000001510157221 */ /* 0x004fc80000000000 */
[----:B---3--:R-:W-:-:S04]  /*0610*/  FADD R21, R21, R22 ;  /* 0x0000001615157221 */ /* 0x008fc80000000000 */
[----:B----4-:R-:W-:-:S04]  /*0620*/  FADD R21, R21, R24 ;  /* 0x0000001815157221 */ /* 0x010fc80000000000 */
[----:B-----5:R-:W-:-:S04]  /*0630*/  FADD R21, R21, R26 ;  /* 0x0000001a15157221 */ /* 0x020fc80000000000 */
[----:B------:R-:W-:-:S04]  /*0640*/  FADD R28, R21, R28 ;  /* 0x0000001c151c7221 */ /* 0x000fc80000000000 */
[----:B------:R-:W-:-:S04]  /*0650*/  FADD R28, R28, R19 ;  /* 0x000000131c1c7221 */ /* 0x000fc80000000000 */
[----:B------:R-:W-:-:S04]  /*0660*/  FADD R17, R28, R17 ;  /* 0x000000111c117221 */ /* 0x000fc80000000000 */
[----:B------:R-:W-:-:S07]  /*0670*/  FADD R16, R17, R20 ;  /* 0x0000001411107221 */ /* 0x000fce0000000000 */
.L_x_7:
[----:B------:R-:W-:Y:S05]  /*0680*/  BSYNC.RECONVERGENT B1 ;  /* 0x0000000000017941 */ /* 0x000fea0003800200 */
.L_x_6:
        /* <DEDUP_REMOVED lines=12> */
[----:B------:R-:W5:Y:S01]  /*0750*/  LDG.E.CONSTANT R24, desc[UR8][R10.64+0x180] ;  /* 0x000180080a187981 */ /* 0x000f62000c1e9900 */
[----:B------:R-:W-:Y:S01]  /*0760*/  IADD3 R15, PT, PT, R15, 0x80, RZ ;  /* 0x000000800f0f7810 */ /* 0x000fe20007ffe0ff */
[----:B--2---:R-:W-:-:S04]  /*0770*/  FADD R17, R16, R17 ;  /* 0x0000001110117221 */ /* 0x004fc80000000000 */
[----:B---3--:R-:W-:-:S04]  /*0780*/  FADD R17, R17, R20 ;  /* 0x0000001411117221 */ /* 0x008fc80000000000 */
[----:B----4-:R-:W-:-:S04]  /*0790*/  FADD R17, R17, R22 ;  /* 0x0000001611117221 */ /* 0x010fc80000000000 */
[----:B-----5:R-:W-:-:S07]  /*07a0*/  FADD R16, R17, R24 ;  /* 0x0000001811107221 */ /* 0x020fce0000000000 */
.L_x_9:
[----:B------:R-:W-:Y:S05]  /*07b0*/  BSYNC.RECONVERGENT B1 ;  /* 0x0000000000017941 */ /* 0x000fea0003800200 */
.L_x_8:
[----:B------:R-:W-:Y:S05]  /*07c0*/  @!P1 BRA `(.L_x_2) ;  /* 0x0000000000309947 */ /* 0x000fea0003800000 */
[----:B------:R-:W0:Y:S01]  /*07d0*/  LDC.64 R10, c[0x0][0x380] ;  /* 0x0000e000ff0a7b82 */ /* 0x000e220000000a00 */
[----:B------:R-:W-:-:S04]  /*07e0*/  IMAD R15, R0, R18, R15 ;  /* 0x00000012000f7224 */ /* 0x000fc800078e020f */
[----:B0-----:R-:W-:-:S05]  /*07f0*/  IMAD.WIDE R10, R15, 0x4, R10 ;  /* 0x000000040f0a7825 */ /* 0x001fca00078e020a */
[----:B------:R-:W2:Y:S01]  /*0800*/  LDG.E.CONSTANT R15, desc[UR8][R10.64] ;  /* 0x000000080a0f7981 */ /* 0x000ea2000c1e9900 */
[----:B------:R-:W-:Y:S01]  /*0810*/  ISETP.NE.AND P0, PT, R9, 0x1, PT ;  /* 0x000000010900780c */ /* 0x000fe20003f05270 */
[----:B--2---:R-:W-:-:S12]  /*0820*/  FADD R16, R16, R15 ;  /* 0x0000000f10107221 */ /* 0x004fd80000000000 */
[----:B------:R-:W-:Y:S05]  /*0830*/  @!P0 BRA `(.L_x_2) ;  /* 0x0000000000148947 */ /* 0x000fea0003800000 */
[----:B------:R-:W-:Y:S01]  /*0840*/  ISETP.NE.AND P0, PT, R9, 0x2, PT ;  /* 0x000000020900780c */ /* 0x000fe20003f05270 */
[----:B------:R-:W2:-:S12]  /*0850*/  LDG.E.CONSTANT R15, desc[UR8][R10.64+0x80] ;  /* 0x000080080a0f7981 */ /* 0x000e98000c1e9900 */
[----:B------:R-:W3:Y:S01]  /*0860*/  @P0 LDG.E.CONSTANT R17, desc[UR8][R10.64+0x100] ;  /* 0x000100080a110981 */ /* 0x000ee2000c1e9900 */
[----:B--2---:R-:W-:-:S04]  /*0870*/  FADD R16, R16, R15 ;  /* 0x0000000f10107221 */ /* 0x004fc80000000000 */
[----:B---3--:R-:W-:-:S07]  /*0880*/  @P0 FADD R16, R16, R17 ;  /* 0x0000001110100221 */ /* 0x008fce0000000000 */
.L_x_2:
[----:B------:R-:W-:Y:S05]  /*0890*/  BSYNC.RECONVERGENT B0 ;  /* 0x0000000000007941 */ /* 0x000fea0003800200 */
.L_x_1:
[----:B------:R-:W-:Y:S01]  /*08a0*/  UMOV UR4, 0xffffffff ;  /* 0xffffffff00047882 */ /* 0x000fe20000000000 */
[----:B------:R-:W-:Y:S02]  /*08b0*/  ISETP.NE.AND P1, PT, R7, RZ, PT ;  /* 0x000000ff0700720c */ /* 0x000fe40003f25270 */
[----:B------:R-:W-:Y:S11]  /*08c0*/  BRA.DIV UR4, `(.L_x_10) ;  /* 0x0000000e043c7947 */ /* 0x000ff6000b800000 */
[----:B------:R-:W0:Y:S02]  /*08d0*/  SHFL.DOWN PT, R20, R16, 0x10, 0x1f ;  /* 0x0a001f0010147f89 */ /* 0x000e2400000e0000 */
[----:B0-----:R-:W-:-:S05]  /*08e0*/  FADD R0, R20, R16 ;  /* 0x0000001014007221 */ /* 0x001fca0000000000 */
[----:B------:R-:W0:Y:S02]  /*08f0*/  SHFL.DOWN PT, R20, R0, 0x8, 0x1f ;  /* 0x09001f0000147f89 */ /* 0x000e2400000e0000 */
[----:B0-----:R-:W-:-:S05]  /*0900*/  FADD R15, R0, R20 ;  /* 0x00000014000f7221 */ /* 0x001fca0000000000 */
[----:B------:R-:W0:Y:S02]  /*0910*/  SHFL.DOWN PT, R20, R15, 0x4, 0x1f ;  /* 0x08801f000f147f89 */ /* 0x000e2400000e0000 */
[----:B0-----:R-:W-:-:S05]  /*0920*/  FADD R17, R15, R20 ;  /* 0x000000140f117221 */ /* 0x001fca0000000000 */
[----:B------:R-:W0:Y:S02]  /*0930*/  SHFL.DOWN PT, R20, R17, 0x2, 0x1f ;  /* 0x08401f0011147f89 */ /* 0x000e2400000e0000 */
[----:B0-----:R-:W-:-:S05]  /*0940*/  FADD R19, R17, R20 ;  /* 0x0000001411137221 */ /* 0x001fca0000000000 */
[----:B------:R0:W2:Y:S02]  /*0950*/  SHFL.DOWN PT, R20, R19, 0x1, 0x1f ;  /* 0x08201f0013147f89 */ /* 0x0000a400000e0000 */
.L_x_36:
[----:B------:R-:W-:Y:S01]  /*0960*/  BSSY.RECONVERGENT B0, `(.L_x_11) ;  /* 0x0000015000007945 */ /* 0x000fe20003800200 */
[----:B--2---:R-:W-:-:S03]  /*0970*/  FADD R0, R19, R20 ;  /* 0x0000001413007221 */ /* 0x004fc60000000000 */
[----:B------:R-:W-:Y:S05]  /*0980*/  @P1 BRA `(.L_x_12) ;  /* 0x0000000000481947 */ /* 0x000fea0003800000 */
[----:B------:R-:W2:Y:S01]  /*0990*/  MUFU.RCP R10, R3 ;  /* 0x00000003000a7308 */ /* 0x000ea20000001000 */
[----:B------:R-:W-:Y:S07]  /*09a0*/  BSSY.RECONVERGENT B1, `(.L_x_13) ;  /* 0x000000b000017945 */ /* 0x000fee0003800200 */
[----:B------:R-:W3:Y:S01]  /*09b0*/  FCHK P0, R0, R3 ;  /* 0x0000000300007302 */ /* 0x000ee20000000000 */
[----:B--2---:R-:W-:-:S04]  /*09c0*/  FFMA R11, -R3, R10, 1 ;  /* 0x3f800000030b7423 */ /* 0x004fc8000000010a */
[----:B------:R-:W-:-:S04]  /*09d0*/  FFMA R11, R10, R11, R10 ;  /* 0x0000000b0a0b7223 */ /* 0x000fc8000000000a */
[----:B------:R-:W-:-:S04]  /*09e0*/  FFMA R10, R0, R11, RZ ;  /* 0x0000000b000a7223 */ /* 0x000fc800000000ff */
[----:B------:R-:W-:-:S04]  /*09f0*/  FFMA R15, -R3, R10, R0 ;  /* 0x0000000a030f7223 */ /* 0x000fc80000000100 */
[----:B------:R-:W-:Y:S01]  /*0a00*/  FFMA R10, R11, R15, R10 ;  /* 0x0000000f0b0a7223 */ /* 0x000fe2000000000a */
[----:B---3--:R-:W-:Y:S06]  /*0a10*/  @!P0 BRA `(.L_x_14) ;  /* 0x00000000000c8947 */ /* 0x008fec0003800000 */
[----:B------:R-:W-:-:S07]  /*0a20*/  MOV R10, 0xa40 ;  /* 0x00000a40000a7802 */ /* 0x000fce0000000f00 */
[----:B01----:R-:W-:Y:S05]  /*0a30*/  CALL.REL.NOINC `($__internal_0_$__cuda_sm3x_div_rn_noftz_f32_slowpath) ;  /* 0x0000001800a07944 */ /* 0x003fea0003c00000 */
[----:B------:R-:W-:-:S07]  /*0a40*/  IMAD.MOV.U32 R10, RZ, RZ, R0 ;  /* 0x000000ffff0a7224 */ /* 0x000fce00078e0000 */
.L_x_14:
[----:B------:R-:W-:Y:S05]  /*0a50*/  BSYNC.RECONVERGENT B1 ;  /* 0x0000000000017941 */ /* 0x000fea0003800200 */
.L_x_13:
[----:B------:R-:W2:Y:S01]  /*0a60*/  S2UR UR5, SR_CgaCtaId ;  /* 0x00000000000579c3 */ /* 0x000ea20000008800 */
[----:B------:R-:W-:Y:S02]  /*0a70*/  UMOV UR4, 0x400 ;  /* 0x0000040000047882 */ /* 0x000fe40000000000 */
[----:B--2---:R-:W-:-:S06]  /*0a80*/  ULEA UR4, UR5, UR4, 0x18 ;  /* 0x0000000405047291 */ /* 0x004fcc000f8ec0ff */
[----:B------:R-:W-:-:S05]  /*0a90*/  LEA R11, R2, UR4, 0x2 ;  /* 0x00000004020b7c11 */ /* 0x000fca000f8e10ff */
[----:B------:R2:W-:Y:S02]  /*0aa0*/  STS [R11], R10 ;  /* 0x0000000a0b007388 */ /* 0x0005e40000000800 */
.L_x_12:
[----:B------:R-:W-:Y:S05]  /*0ab0*/  BSYNC.RECONVERGENT B0 ;  /* 0x0000000000007941 */ /* 0x000fea0003800200 */
.L_x_11:
[----:B------:R-:W2:Y:S01]  /*0ac0*/  LDCU UR4, c[0x0][0x398] ;  /* 0x00007300ff0477ac */ /* 0x000ea20008000800 */
[----:B-1----:R-:W-:Y:S02]  /*0ad0*/  IADD3 R2, PT, PT, R5, R2, RZ ;  /* 0x0000000205027210 */ /* 0x002fe40007ffe0ff */
[----:B--2---:R-:W-:-:S04]  /*0ae0*/  MOV R10, UR4 ;  /* 0x00000004000a7c02 */ /* 0x004fc80008000f00 */
[----:B------:R-:W-:-:S13]  /*0af0*/  ISETP.GE.AND P0, PT, R2, R10, PT ;  /* 0x0000000a0200720c */ /* 0x000fda0003f06270 */
[----:B------:R-:W-:Y:S05]  /*0b00*/  @!P0 BRA `(.L_x_15) ;  /* 0xfffffff4008c8947 */ /* 0x000fea000383ffff */
.L_x_0:
[----:B------:R-:W-:Y:S05]  /*0b10*/  WARPSYNC.ALL ;  /* 0x0000000000007948 */ /* 0x000fea0003800000 */
[----:B------:R-:W1:Y:S08]  /*0b20*/  S2UR UR5, SR_CgaCtaId ;  /* 0x00000000000579c3 */ /* 0x000e700000008800 */
[----:B------:R-:W-:Y:S01]  /*0b30*/  BAR.SYNC.DEFER_BLOCKING 0x0 ;  /* 0x0000000000007b1d */ /* 0x000fe20000010000 */
[----:B------:R-:W-:-:S05]  /*0b40*/  ISETP.GE.AND P0, PT, R10, 0x1, PT ;  /* 0x000000010a00780c */ /* 0x000fca0003f06270 */
[----:B------:R-:W-:Y:S02]  /*0b50*/  UMOV UR4, 0x400 ;  /* 0x0000040000047882 */ /* 0x000fe40000000000 */
[----:B-1----:R-:W-:-:S06]  /*0b60*/  ULEA UR6, UR5, UR4, 0x18 ;  /* 0x0000000405067291 */ /* 0x002fcc000f8ec0ff */
[----:B------:R-:W-:Y:S06]  /*0b70*/  @!P0 EXIT ;  /* 0x000000000000894d */ /* 0x000fec0003800000 */
[----:B------:R-:W-:Y:S01]  /*0b80*/  LEA R0, R6, UR6, 0x2 ;  /* 0x0000000606007c11 */ /* 0x000fe2000f8e10ff */
[----:B------:R-:W1:Y:S01]  /*0b90*/  LDCU UR4, c[0x0][0x360] ;  /* 0x00006c00ff0477ac */ /* 0x000e620008000800 */
[----:B------:R-:W-:Y:S01]  /*0ba0*/  ISETP.NE.AND P0, PT, R10, 0x1, PT ;  /* 0x000000010a00780c */ /* 0x000fe20003f05270 */
[----:B------:R-:W-:Y:S01]  /*0bb0*/  IMAD.MOV.U32 R13, RZ, RZ, RZ ;  /* 0x000000ffff0d7224 */ /* 0x000fe200078e00ff */
[----:B------:R-:W-:Y:S01]  /*0bc0*/  LEA R9, R8, UR6, 0x2 ;  /* 0x0000000608097c11 */ /* 0x000fe2000f8e10ff */
[----:B------:R-:W1:Y:S01]  /*0bd0*/  LDCU UR5, c[0x0][0x364] ;  /* 0x00006c80ff0577ac */ /* 0x000e620008000800 */
[----:B------:R-:W2:Y:S01]  /*0be0*/  LDS R0, [R0] ;  /* 0x0000000000007984 */ /* 0x000ea20000000800 */
[----:B------:R-:W-:Y:S01]  /*0bf0*/  LEA R12, R7, UR6, 0x2 ;  /* 0x00000006070c7c11 */ /* 0x000fe2000f8e10ff */
[----:B------:R-:W3:Y:S01]  /*0c00*/  LDCU UR10, c[0x0][0x398] ;  /* 0x00007300ff0a77ac */ /* 0x000ee20008000800 */
[----:B-1----:R-:W-:-:S04]  /*0c10*/  UIMAD UR4, UR4, UR5, URZ ;  /* 0x00000005040472a4 */ /* 0x002fc8000f8e02ff */
[----:B------:R-:W-:Y:S02]  /*0c20*/  USHF.R.U32.HI UR4, URZ, 0x5, UR4 ;  /* 0x00000005ff047899 */ /* 0x000fe40008011604 */
[----:B---3--:R-:W-:Y:S10]  /*0c30*/  @!P0 BRA `(.L_x_16) ;  /* 0x0000000400948947 */ /* 0x008ff40003800000 */
[----:B------:R-:W1:Y:S01]  /*0c40*/  LDCU UR5, c[0x0][0x3a0] ;  /* 0x00007400ff0577ac */ /* 0x000e620008000800 */
[----:B------:R-:W3:Y:S01]  /*0c50*/  LDC R14, c[0x0][0x3a0] ;  /* 0x0000e800ff0e7b82 */ /* 0x000ee20000000800 */
[C---:B0-----:R-:W-:Y:S01]  /*0c60*/  IADD3 R19, PT, PT, R7.reuse, R10, RZ ;  /* 0x0000000a07137210 */ /* 0x041fe20007ffe0ff */
[----:B------:R-:W-:Y:S01]  /*0c70*/  IMAD.U32 R17, RZ, RZ, UR7 ;  /* 0x00000007ff117e24 */ /* 0x000fe2000f8e00ff */
[----:B------:R-:W-:Y:S02]  /*0c80*/  LOP3.LUT R13, R10, 0x7ffffffe, RZ, 0xc0, !PT ;  /* 0x7ffffffe0a0d7812 */ /* 0x000fe400078ec0ff */
[----:B------:R-:W-:Y:S02]  /*0c90*/  ISETP.NE.AND P3, PT, R7, RZ, PT ;  /* 0x000000ff0700720c */ /* 0x000fe40003f65270 */
[----:B------:R-:W-:Y:S01]  /*0ca0*/  MOV R15, R6 ;  /* 0x00000006000f7202 */ /* 0x000fe20000000f00 */
[----:B------:R-:W0:Y:S01]  /*0cb0*/  LDC.64 R2, c[0x0][0x390] ;  /* 0x0000e400ff027b82 */ /* 0x000e220000000a00 */
[----:B------:R-:W-:-:S02]  /*0cc0*/  LEA R19, R8, R19, 0x5 ;  /* 0x0000001308137211 */ /* 0x000fc400078e28ff */
[----:B------:R-:W-:Y:S01]  /*0cd0*/  IADD3 R16, PT, PT, -R13, RZ, RZ ;  /* 0x000000ff0d107210 */ /* 0x000fe20007ffe1ff */
[----:B-1----:R-:W-:-:S06]  /*0ce0*/  UIADD3 UR5, UPT, UPT, UR7, UR5, URZ ;  /* 0x0000000507057290 */ /* 0x002fcc000fffe0ff */
[----:B------:R-:W-:-:S07]  /*0cf0*/  IMAD.U32 R21, RZ, RZ, UR5 ;  /* 0x00000005ff157e24 */ /* 0x000fce000f8e00ff */
.L_x_25:
[----:B0--3--:R-:W-:-:S06]  /*0d00*/  IMAD.WIDE.U32 R4, R15, 0x4, R2 ;  /* 0x000000040f047825 */ /* 0x009fcc00078e0002 */
[----:B--2---:R-:W2:Y:S01]  /*0d10*/  LDG.E.CONSTANT R5, desc[UR8][R4.64] ;  /* 0x0000000804057981 */ /* 0x004ea2000c1e9900 */
[----:B------:R-:W-:Y:S01]  /*0d20*/  UMOV UR5, 0xffffffff ;  /* 0xffffffff00057882 */ /* 0x000fe20000000000 */
[----:B--2---:R-:W-:Y:S02]  /*0d30*/  FMUL R22, R0, R5 ;  /* 0x0000000500167220 */ /* 0x004fe40000400000 */
[----:B-1--4-:R-:W-:Y:S05]  /*0d40*/  BRA.DIV UR5, `(.L_x_17) ;  /* 0x0000000a05ac7947 */ /* 0x012fea000b800000 */
        /* <DEDUP_REMOVED lines=8> */
[----:B------:R0:W1:Y:S02]  /*0dd0*/  SHFL.DOWN PT, R20, R24, 0x1, 0x1f ;  /* 0x08201f0018147f89 */ /* 0x00006400000e0000 */
.L_x_43:
[----:B------:R-:W-:Y:S01]  /*0de0*/  ISETP.NE.AND P1, PT, R8, RZ, PT ;  /* 0x000000ff0800720c */ /* 0x000fe20003f25270 */
[----:B-1----:R-:W-:Y:S01]  /*0df0*/  FADD R20, R24, R20 ;  /* 0x0000001418147221 */ /* 0x002fe20000000000 */
[----:B------:R-:W-:Y:S05]  /*0e00*/  WARPSYNC.ALL ;  /* 0x0000000000007948 */ /* 0x000fea0003800000 */
[----:B------:R1:W-:Y:S01]  /*0e10*/  @!P3 STS [R9], R20 ;  /* 0x000000140900b388 */ /* 0x0003e20000000800 */
[----:B------:R-:W-:Y:S01]  /*0e20*/  IADD3 R16, PT, PT, R16, 0x2, RZ ;  /* 0x0000000210107810 */ /* 0x000fe20007ffe0ff */
[----:B------:R-:W-:Y:S01]  /*0e30*/  BSSY B0, `(.L_x_18) ;  /* 0x0000013000007945 */ /* 0x000fe20003800000 */
[----:B------:R-:W-:Y:S02]  /*0e40*/  BAR.SYNC.DEFER_BLOCKING 0x0 ;  /* 0x0000000000007b1d */ /* 0x000fe40000010000 */
[----:B------:R-:W-:-:S04]  /*0e50*/  ISETP.NE.AND P2, PT, R16, RZ, PT ;  /* 0x000000ff1000720c */ /* 0x000fc80003f45270 */
[----:B------:R-:W-:Y:S09]  /*0e60*/  @P1 BRA `(.L_x_19) ;  /* 0x00000000003c1947 */ /* 0x000ff20003800000 */
[----:B------:R-:W-:Y:S01]  /*0e70*/  ISETP.GE.U32.AND P0, PT, R7, UR4, PT ;  /* 0x0000000407007c0c */ /* 0x000fe2000bf06070 */
[----:B------:R-:W-:Y:S01]  /*0e80*/  HFMA2 R4, -RZ, RZ, 0, 0 ;  /* 0x00000000ff047431 */ /* 0x000fe200000001ff */
[----:B------:R-:W-:-:S11]  /*0e90*/  UMOV UR5, 0xffffffff ;  /* 0xffffffff00057882 */ /* 0x000fd60000000000 */
[----:B------:R2:W4:Y:S01]  /*0ea0*/  @!P0 LDS R4, [R12] ;  /* 0x000000000c048984 */ /* 0x0005220000000800 */
[----:B------:R-:W-:Y:S05]  /*0eb0*/  BRA.DIV UR5, `(.L_x_20) ;  /* 0x0000000a05e07947 */ /* 0x000fea000b800000 */
[----:B-1--4-:R-:W1:Y:S02]  /*0ec0*/  SHFL.DOWN PT, R20, R4, 0x10, 0x1f ;  /* 0x0a001f0004147f89 */ /* 0x012e6400000e0000 */
[----:B-1----:R-:W-:-:S05]  /*0ed0*/  FADD R5, R20, R4 ;  /* 0x0000000414057221 */ /* 0x002fca0000000000 */
[----:B------:R-:W1:Y:S02]  /*0ee0*/  SHFL.DOWN PT, R20, R5, 0x8, 0x1f ;  /* 0x09001f0005147f89 */ /* 0x000e6400000e0000 */
[----:B-1----:R-:W-:-:S05]  /*0ef0*/  FADD R22, R5, R20 ;  /* 0x0000001405167221 */ /* 0x002fca0000000000 */
[----:B------:R-:W1:Y:S02]  /*0f00*/  SHFL.DOWN PT, R20, R22, 0x4, 0x1f ;  /* 0x08801f0016147f89 */ /* 0x000e6400000e0000 */
[----:B-1----:R-:W-:-:S05]  /*0f10*/  FADD R23, R22, R20 ;  /* 0x0000001416177221 */ /* 0x002fca0000000000 */
[----:B------:R-:W0:Y:S02]  /*0f20*/  SHFL.DOWN PT, R20, R23, 0x2, 0x1f ;  /* 0x08401f0017147f89 */ /* 0x000e2400000e0000 */
[----:B0-----:R-:W-:-:S05]  /*0f30*/  FADD R24, R23, R20 ;  /* 0x0000001417187221 */ /* 0x001fca0000000000 */
[----:B------:R0:W1:Y:S02]  /*0f40*/  SHFL.DOWN PT, R20, R24, 0x1, 0x1f ;  /* 0x08201f0018147f89 */ /* 0x00006400000e0000 */
.L_x_49:
[----:B-1----:R-:W-:-:S07]  /*0f50*/  FADD R20, R24, R20 ;  /* 0x0000001418147221 */ /* 0x002fce0000000000 */
.L_x_19:
[----:B------:R-:W-:Y:S05]  /*0f60*/  BSYNC B0 ;  /* 0x0000000000007941 */ /* 0x000fea0003800000 */
.L_x_18:
[----:B------:R-:W-:-:S06]  /*0f70*/  IMAD.WIDE.U32 R4, R19, 0x4, R2 ;  /* 0x0000000413047825 */ /* 0x000fcc00078e0002 */
[----:B------:R-:W4:Y:S01]  /*0f80*/  LDG.E.CONSTANT R5, desc[UR8][R4.64] ;  /* 0x0000000804057981 */ /* 0x000f22000c1e9900 */
[----:B------:R-:W-:Y:S01]  /*0f90*/  ISETP.NE.AND P4, PT, R6, RZ, PT ;  /* 0x000000ff0600720c */ /* 0x000fe20003f85270 */
[----:B------:R-:W-:Y:S01]  /*0fa0*/  UMOV UR5, 0xffffffff ;  /* 0xffffffff00057882 */ /* 0x000fe20000000000 */
[----:B------:R-:W-:-:S11]  /*0fb0*/  ISETP.NE.AND P3, PT, R7, RZ, PT ;  /* 0x000000ff0700720c */ /* 0x000fd60003f65270 */
[----:B------:R-:W5:Y:S02]  /*0fc0*/  @!P4 LDC.64 R10, c[0x0][0x388] ;  /* 0x0000e200ff0acb82 */ /* 0x000f640000000a00 */
[----:B-----5:R-:W-:-:S05]  /*0fd0*/  @!P4 IMAD.WIDE R10, R17, 0x4, R10 ;  /* 0x00000004110ac825 */ /* 0x020fca00078e020a */
[----:B------:R0:W-:Y:S01]  /*0fe0*/  @!P4 STG.E desc[UR8][R10.64], R20 ;  /* 0x000000140a00c986 */ /* 0x0001e2000c101908 */
[----:B----4-:R-:W-:Y:S01]  /*0ff0*/  FMUL R22, R0, R5 ;  /* 0x0000000500167220 */ /* 0x010fe20000400000 */
[----:B0-----:R-:W-:Y:S06]  /*1000*/  BRA.DIV UR5, `(.L_x_21) ;  /* 0x0000000e050c7947 */ /* 0x001fec000b800000 */
[----:B-1----:R-:W0:Y:S02]  /*1010*/  SHFL.DOWN PT, R20, R22, 0x10, 0x1f ;  /* 0x0a001f0016147f89 */ /* 0x002e2400000e0000 */
        /* <DEDUP_REMOVED lines=8> */
.L_x_56:
[----:B-1----:R-:W-:Y:S01]  /*10a0*/  FADD R20, R24, R20 ;  /* 0x0000001418147221 */ /* 0x002fe20000000000 */
[----:B------:R-:W-:Y:S05]  /*10b0*/  WARPSYNC.ALL ;  /* 0x0000000000007948 */ /* 0x000fea0003800000 */
[----:B------:R1:W-:Y:S01]  /*10c0*/  @!P3 STS [R9], R20 ;  /* 0x000000140900b388 */ /* 0x0003e20000000800 */
[----:B------:R-:W-:Y:S01]  /*10d0*/  BSSY B0, `(.L_x_22) ;  /* 0x0000012000007945 */ /* 0x000fe20003800000 */
[----:B------:R-:W-:Y:S06]  /*10e0*/  BAR.SYNC.DEFER_BLOCKING 0x0 ;  /* 0x0000000000007b1d */ /* 0x000fec0000010000 */
[----:B------:R-:W-:Y:S05]  /*10f0*/  @P1 BRA `(.L_x_23) ;  /* 0x00000000003c1947 */ /* 0x000fea0003800000 */
[----:B------:R-:W-:Y:S01]  /*1100*/  ISETP.GE.U32.AND P0, PT, R7, UR4, PT ;  /* 0x0000000407007c0c */ /* 0x000fe2000bf06070 */
[----:B------:R-:W-:Y:S01]  /*1110*/  IMAD.MOV.U32 R4, RZ, RZ, RZ ;  /* 0x000000ffff047224 */ /* 0x000fe200078e00ff */
[----:B------:R-:W-:-:S11]  /*1120*/  UMOV UR5, 0xffffffff ;  /* 0xffffffff00057882 */ /* 0x000fd60000000000 */
[----:B------:R4:W0:Y:S01]  /*1130*/  @!P0 LDS R4, [R12] ;  /* 0x000000000c048984 */ /* 0x0008220000000800 */
[----:B------:R-:W-:Y:S05]  /*1140*/  BRA.DIV UR5, `(.L_x_24) ;  /* 0x0000000e054c7947 */ /* 0x000fea000b800000 */
[----:B01----:R-:W0:Y:S02]  /*1150*/  SHFL.DOWN PT, R20, R4, 0x10, 0x1f ;  /* 0x0a001f0004147f89 */ /* 0x003e2400000e0000 */
        /* <DEDUP_REMOVED lines=8> */
.L_x_62:
[----:B-1----:R-:W-:-:S07]  /*11e0*/  FADD R20, R24, R20 ;  /* 0x0000001418147221 */ /* 0x002fce0000000000 */
.L_x_23:
[----:B------:R-:W-:Y:S05]  /*11f0*/  BSYNC B0 ;  /* 0x0000000000007941 */ /* 0x000fea0003800000 */
.L_x_22:
[----:B------:R-:W5:Y:S01]  /*1200*/  @!P4 LDC.64 R4, c[0x0][0x388] ;  /* 0x0000e200ff04cb82 */ /* 0x000f620000000a00 */
[----:B------:R-:W-:Y:S02]  /*1210*/  MOV R10, UR10 ;  /* 0x0000000a000a7c02 */ /* 0x000fe40008000f00 */
[----:B---3--:R-:W-:Y:S02]  /*1220*/  LEA R17, R14, R17, 0x1 ;  /* 0x000000110e117211 */ /* 0x008fe400078e08ff */
[C---:B------:R-:W-:Y:S01]  /*1230*/  LEA R15, R10.reuse, R15, 0x1 ;  /* 0x0000000f0a0f7211 */ /* 0x040fe200078e08ff */
[----:B------:R-:W-:Y:S02]  /*1240*/  IMAD R19, R10, 0x2, R19 ;  /* 0x000000020a137824 */ /* 0x000fe400078e0213 */
[----:B-----5:R-:W-:Y:S01]  /*1250*/  @!P4 IMAD.WIDE R4, R21, 0x4, R4 ;  /* 0x000000041504c825 */ /* 0x020fe200078e0204 */
[----:B------:R-:W-:-:S04]  /*1260*/  LEA R21, R14, R21, 0x1 ;  /* 0x000000150e157211 */ /* 0x000fc800078e08ff */
[----:B------:R3:W-:Y:S01]  /*1270*/  @!P4 STG.E desc[UR8][R4.64], R20 ;  /* 0x000000140400c986 */ /* 0x0007e2000c101908 */
[----:B------:R-:W-:Y:S05]  /*1280*/  @P2 BRA `(.L_x_25) ;  /* 0xfffffff8009c2947 */ /* 0x000fea000383ffff */
.L_x_16:
[----:B------:R-:W-:-:S04]  /*1290*/  LOP3.LUT R2, R10, 0x1, RZ, 0xc0, !PT ;  /* 0x000000010a027812 */ /* 0x000fc800078ec0ff */
[----:B------:R-:W-:-:S13]  /*12a0*/  ISETP.NE.U32.AND P0, PT, R2, 0x1, PT ;  /* 0x000000010200780c */ /* 0x000fda0003f05070 */
[----:B------:R-:W-:Y:S05]  /*12b0*/  @P0 EXIT ;  /* 0x000000000000094d */ /* 0x000fea0003800000 */
[----:B------:R-:W5:Y:S01]  /*12c0*/  LDC.64 R2, c[0x0][0x390] ;  /* 0x0000e400ff027b82 */ /* 0x000f620000000a00 */
[----:B---3--:R-:W-:-:S04]  /*12d0*/  IMAD R5, R13, R10, R6 ;  /* 0x0000000a0d057224 */ /* 0x008fc800078e0206 */
[----:B-----5:R-:W-:-:S06]  /*12e0*/  IMAD.WIDE.U32 R2, R5, 0x4, R2 ;  /* 0x0000000405027825 */ /* 0x020fcc00078e0002 */
[----:B------:R-:W2:Y:S01]  /*12f0*/  LDG.E.CONSTANT R3, desc[UR8][R2.64] ;  /* 0x0000000802037981 */ /* 0x000ea2000c1e9900 */
[----:B------:R-:W-:Y:S01]  /*1300*/  UMOV UR5, 0xffffffff ;  /* 0xffffffff00057882 */ /* 0x000fe20000000000 */
[----:B------:R-:W-:Y:S01]  /*1310*/  ISETP.NE.AND P1, PT, R7, RZ, PT ;  /* 0x000000ff0700720c */ /* 0x000fe20003f25270 */
[----:B--2---:R-:W-:Y:S01]  /*1320*/  FMUL R0, R0, R3 ;  /* 0x0000000300007220 */ /* 0x004fe20000400000 */
[----:B------:R-:W-:Y:S11]  /*1330*/  BRA.DIV UR5, `(.L_x_26) ;  /* 0x0000000e05507947 */ /* 0x000ff6000b800000 */
[----:B-1----:R-:W1:Y:S02]  /*1340*/  SHFL.DOWN PT, R20, R0, 0x10, 0x1f ;  /* 0x0a001f0000147f89 */ /* 0x002e6400000e0000 */
[----:B-1----:R-:W-:-:S05]  /*1350*/  FADD R2, R0, R20 ;  /* 0x0000001400027221 */ /* 0x002fca0000000000 */
[----:B------:R-:W1:Y:S02]  /*1360*/  SHFL.DOWN PT, R20, R2, 0x8, 0x1f ;  /* 0x09001f0002147f89 */ /* 0x000e6400000e0000 */
[----:B-1----:R-:W-:-:S05]  /*1370*/  FADD R3, R2, R20 ;  /* 0x0000001402037221 */ /* 0x002fca0000000000 */
[----:B------:R-:W1:Y:S02]  /*1380*/  SHFL.DOWN PT, R20, R3, 0x4, 0x1f ;  /* 0x08801f0003147f89 */ /* 0x000e6400000e0000 */
[----:B-1----:R-:W-:-:S05]  /*1390*/  FADD R4, R3, R20 ;  /* 0x0000001403047221 */ /* 0x002fca0000000000 */
[----:B------:R-:W1:Y:S02]  /*13a0*/  SHFL.DOWN PT, R20, R4, 0x2, 0x1f ;  /* 0x08401f0004147f89 */ /* 0x000e6400000e0000 */
[----:B-1----:R-:W-:-:S05]  /*13b0*/  FADD R5, R4, R20 ;  /* 0x0000001404057221 */ /* 0x002fca0000000000 */
[----:B------:R1:W2:Y:S02]  /*13c0*/  SHFL.DOWN PT, R20, R5, 0x1, 0x1f ;  /* 0x08201f0005147f89 */ /* 0x0002a400000e0000 */
.L_x_69:
[----:B------:R-:W-:Y:S01]  /*13d0*/  ISETP.NE.AND P0, PT, R8, RZ, PT ;  /* 0x000000ff0800720c */ /* 0x000fe20003f05270 */
[----:B-12---:R-:W-:Y:S01]  /*13e0*/  FADD R5, R5, R20 ;  /* 0x0000001405057221 */ /* 0x006fe20000000000 */
        /* <DEDUP_REMOVED lines=8> */
[----:B------:R2:W3:Y:S01]  /*1470*/  @!P0 LDS R0, [R12] ;  /* 0x000000000c008984 */ /* 0x0004e20000000800 */
[----:B------:R-:W-:Y:S05]  /*1480*/  BRA.DIV UR5, `(.L_x_29) ;  /* 0x0000000e058c7947 */ /* 0x000fea000b800000 */
[----:B---3--:R-:W3:Y:S02]  /*1490*/  SHFL.DOWN PT, R20, R0, 0x10, 0x1f ;  /* 0x0a001f0000147f89 */ /* 0x008ee400000e0000 */
[----:B---3--:R-:W-:-:S05]  /*14a0*/  FADD R2, R20, R0 ;  /* 0x0000000014027221 */ /* 0x008fca0000000000 */
[----:B------:R-:W3:Y:S02]  /*14b0*/  SHFL.DOWN PT, R20, R2, 0x8, 0x1f ;  /* 0x09001f0002147f89 */ /* 0x000ee400000e0000 */
[----:B---3--:R-:W-:-:S05]  /*14c0*/  FADD R3, R2, R20 ;  /* 0x0000001402037221 */ /* 0x008fca0000000000 */
[----:B------:R-:W3:Y:S02]  /*14d0*/  SHFL.DOWN PT, R20, R3, 0x4, 0x1f ;  /* 0x08801f0003147f89 */ /* 0x000ee400000e0000 */
[----:B---3--:R-:W-:-:S05]  /*14e0*/  FADD R4, R3, R20 ;  /* 0x0000001403047221 */ /* 0x008fca0000000000 */
[----:B------:R-:W1:Y:S02]  /*14f0*/  SHFL.DOWN PT, R20, R4, 0x2, 0x1f ;  /* 0x08401f0004147f89 */ /* 0x000e6400000e0000 */
[----:B-1----:R-:W-:-:S05]  /*1500*/  FADD R5, R4, R20 ;  /* 0x0000001404057221 */ /* 0x002fca0000000000 */
[----:B------:R1:W3:Y:S02]  /*1510*/  SHFL.DOWN PT, R20, R5, 0x1, 0x1f ;  /* 0x08201f0005147f89 */ /* 0x0002e400000e0000 */
.L_x_75:
[----:B-1-3--:R-:W-:-:S07]  /*1520*/  FADD R5, R5, R20 ;  /* 0x0000001405057221 */ /* 0x00afce0000000000 */
.L_x_28:
[----:B------:R-:W-:Y:S05]  /*1530*/  BSYNC B0 ;  /* 0x0000000000007941 */ /* 0x000fea0003800000 */
.L_x_27:
[----:B------:R-:W-:-:S13]  /*1540*/  ISETP.NE.AND P0, PT, R6, RZ, PT ;  /* 0x000000ff0600720c */ /* 0x000fda0003f05270 */
[----:B------:R-:W-:Y:S05]  /*1550*/  @P0 EXIT ;  /* 0x000000000000094d */ /* 0x000fea0003800000 */
[----:B------:R-:W3:Y:S08]  /*1560*/  LDC R0, c[0x0][0x3a0] ;  /* 0x0000e800ff007b82 */ /* 0x000ef00000000800 */
[----:B------:R-:W5:Y:S01]  /*1570*/  LDC.64 R2, c[0x0][0x388] ;  /* 0x0000e200ff027b82 */ /* 0x000f620000000a00 */
[----:B---3--:R-:W-:-:S04]  /*1580*/  IMAD R13, R13, R0, UR7 ;  /* 0x000000070d0d7e24 */ /* 0x008fc8000f8e0200 */
[----:B-----5:R-:W-:-:S05]  /*1590*/  IMAD.WIDE R2, R13, 0x4, R2 ;  /* 0x000000040d027825 */ /* 0x020fca00078e0202 */
[----:B------:R-:W-:Y:S01]  /*15a0*/  STG.E desc[UR8][R2.64], R5 ;  /* 0x0000000502007986 */ /* 0x000fe2000c101908 */
[----:B------:R-:W-:Y:S05]  /*15b0*/  EXIT ;  /* 0x000000000000794d */ /* 0x000fea0003800000 */
.L_x_10:
[----:B------:R-:W-:Y:S01]  /*15c0*/  HFMA2 R18, -RZ, RZ, 0, 9.5367431640625e-07 ;  /* 0x00000010ff127431 */ /* 0x000fe200000001ff */
[----:B------:R-:W-:Y:S01]  /*15d0*/  BSSY B0, `(.L_x_30) ;  /* 0x0000007000007945 */ /* 0x000fe20003800000 */
[----:B------:R-:W-:Y:S01]  /*15e0*/  MOV R25, R16 ;  /* 0x0000001000197202 */ /* 0x000fe20000000f00 */
[----:B------:R-:W-:Y:S01]  /*15f0*/  IMAD.MOV.U32 R11, RZ, RZ, 0x1f ;  /* 0x0000001fff0b7424 */ /* 0x000fe200078e00ff */
[----:B------:R-:W-:-:S07]  /*1600*/  MOV R10, 0xffffffff ;  /* 0xffffffff000a7802 */ /* 0x000fce0000000f00 */
[----:B-1----:R-:W-:Y:S05]  /*1610*/  WARPSYNC.COLLECTIVE R10, `(.L_x_31) ;  /* 0x000000000a087348 */ /* 0x002fea0003c00000 */
[----:B------:R0:W2:Y:S02]  /*1620*/  SHFL.DOWN P0, R20, R25, R18, R11 ;  /* 0x0800001219147389 */ /* 0x0000a4000000000b */
[----:B012---:R-:W-:Y:S05]  /*1630*/  ENDCOLLECTIVE ;  /* 0x000000000000791b */ /* 0x007fea0003800000 */
.L_x_31:
[----:B------:R-:W-:Y:S05]  /*1640*/  BSYNC B0 ;  /* 0x0000000000007941 */ /* 0x000fea0003800000 */
.L_x_30:
[----:B------:R-:W-:Y:S01]  /*1650*/  FADD R0, R20, R16 ;  /* 0x0000001014007221 */ /* 0x000fe20000000000 */
[----:B------:R-:W-:Y:S02]  /*1660*/  HFMA2 R11, -RZ, RZ, 0, 1.847743988037109375e-06 ;  /* 0x0000001fff0b7431 */ /* 0x000fe400000001ff */
[----:B------:R-:W-:Y:S01]  /*1670*/  IMAD.MOV.U32 R18, RZ, RZ, 0x8 ;  /* 0x00000008ff127424 */ /* 0x000fe200078e00ff */
[----:B------:R-:W-:Y:S02]  /*1680*/  MOV R10, 0xffffffff ;  /* 0xffffffff000a7802 */ /* 0x000fe40000000f00 */
[----:B------:R-:W-:-:S07]  /*1690*/  MOV R25, R0 ;  /* 0x0000000000197202 */ /* 0x000fce0000000f00 */
[----:B------:R-:W-:Y:S05]  /*16a0*/  WARPSYNC.COLLECTIVE R10, `(.L_x_32) ;  /* 0x000000000a087348 */ /* 0x000fea0003c00000 */
[----:B------:R0:W1:Y:S02]  /*16b0*/  SHFL.DOWN P0, R20, R25, R18, R11 ;  /* 0x0800001219147389 */ /* 0x000064000000000b */
[----:B01----:R-:W-:Y:S05]  /*16c0*/  ENDCOLLECTIVE ;  /* 0x000000000000791b */ /* 0x003fea0003800000 */
.L_x_32:
[----:B------:R-:W-:Y:S02]  /*16d0*/  HFMA2 R18, -RZ, RZ, 0, 2.384185791015625e-07 ;  /* 0x00000004ff127431 */ /* 0x000fe400000001ff */
[----:B------:R-:W-:-:S04]  /*16e0*/  FADD R15, R0, R20 ;  /* 0x00000014000f7221 */ /* 0x000fc80000000000 */
[----:B------:R-:W-:-:S07]  /*16f0*/  IMAD.MOV.U32 R25, RZ, RZ, R15 ;  /* 0x000000ffff197224 */ /* 0x000fce00078e000f */
[----:B------:R-:W-:Y:S05]  /*1700*/  WARPSYNC.COLLECTIVE R10, `(.L_x_33) ;  /* 0x000000000a087348 */ /* 0x000fea0003c00000 */
[----:B------:R0:W1:Y:S02]  /*1710*/  SHFL.DOWN P0, R20, R25, R18, R11 ;  /* 0x0800001219147389 */ /* 0x000064000000000b */
[----:B01----:R-:W-:Y:S05]  /*1720*/  ENDCOLLECTIVE ;  /* 0x000000000000791b */ /* 0x003fea0003800000 */
.L_x_33:
[----:B------:R-:W-:Y:S02]  /*1730*/  IMAD.MOV.U32 R18, RZ, RZ, 0x2 ;  /* 0x00000002ff127424 */ /* 0x000fe400078e00ff */
[----:B------:R-:W-:-:S05]  /*1740*/  FADD R17, R15, R20 ;  /* 0x000000140f117221 */ /* 0x000fca0000000000 */
[----:B------:R-:W-:-:S07]  /*1750*/  MOV R25, R17 ;  /* 0x0000001100197202 */ /* 0x000fce0000000f00 */
[----:B------:R-:W-:Y:S05]  /*1760*/  WARPSYNC.COLLECTIVE R10, `(.L_x_34) ;  /* 0x000000000a087348 */ /* 0x000fea0003c00000 */
[----:B------:R0:W1:Y:S02]  /*1770*/  SHFL.DOWN P0, R20, R25, R18, R11 ;  /* 0x0800001219147389 */ /* 0x000064000000000b */
[----:B01----:R-:W-:Y:S05]  /*1780*/  ENDCOLLECTIVE ;  /* 0x000000000000791b */ /* 0x003fea0003800000 */
.L_x_34:
[----:B------:R-:W-:Y:S02]  /*1790*/  HFMA2 R18, -RZ, RZ, 0, 5.9604644775390625e-08 ;  /* 0x00000001ff127431 */ /* 0x000fe400000001ff */
[----:B------:R-:W-:-:S05]  /*17a0*/  FADD R19, R17, R20 ;  /* 0x0000001411137221 */ /* 0x000fca0000000000 */
[----:B------:R-:W-:-:S07]  /*17b0*/  MOV R25, R19 ;  /* 0x0000001300197202 */ /* 0x000fce0000000f00 */
[----:B------:R-:W-:Y:S05]  /*17c0*/  WARPSYNC.COLLECTIVE R10, `(.L_x_35) ;  /* 0x000000000a087348 */ /* 0x000fea0003c00000 */
[----:B------:R0:W1:Y:S02]  /*17d0*/  SHFL.DOWN P0, R20, R25, R18, R11 ;  /* 0x0800001219147389 */ /* 0x000064000000000b */
[----:B01----:R-:W-:Y:S05]  /*17e0*/  ENDCOLLECTIVE ;  /* 0x000000000000791b */ /* 0x003fea0003800000 */
.L_x_35:
[----:B------:R-:W-:Y:S05]  /*17f0*/  BRA `(.L_x_36) ;  /* 0xfffffff000587947 */ /* 0x000fea000383ffff */
.L_x_17:
[----:B------:R-:W-:Y:S01]  /*1800*/  HFMA2 R11, -RZ, RZ, 0, 1.847743988037109375e-06 ;  /* 0x0000001fff0b7431 */ /* 0x000fe200000001ff */
[----:B------:R-:W-:Y:S01]  /*1810*/  BSSY B0, `(.L_x_37) ;  /* 0x0000007000007945 */ /* 0x000fe20003800000 */
[----:B------:R-:W-:Y:S01]  /*1820*/  IMAD.MOV.U32 R25, RZ, RZ, R22 ;  /* 0x000000ffff197224 */ /* 0x000fe200078e0016 */
[----:B------:R-:W-:Y:S01]  /*1830*/  MOV R18, 0x10 ;  /* 0x0000001000127802 */ /* 0x000fe20000000f00 */
[----:B------:R-:W-:-:S07]  /*1840*/  IMAD.MOV.U32 R10, RZ, RZ, -0x1 ;  /* 0xffffffffff0a7424 */ /* 0x000fce00078e00ff */
[----:B---3--:R-:W-:Y:S05]  /*1850*/  WARPSYNC.COLLECTIVE R10, `(.L_x_38) ;  /* 0x000000000a087348 */ /* 0x008fea0003c00000 */
[----:B------:R0:W1:Y:S02]  /*1860*/  SHFL.DOWN P0, R20, R25, R18, R11 ;  /* 0x0800001219147389 */ /* 0x000064000000000b */
[----:B01-3--:R-:W-:Y:S05]  /*1870*/  ENDCOLLECTIVE ;  /* 0x000000000000791b */ /* 0x00bfea0003800000 */
.L_x_38:
[----:B------:R-:W-:Y:S05]  /*1880*/  BSYNC B0 ;  /* 0x0000000000007941 */ /* 0x000fea0003800000 */
.L_x_37:
[----:B------:R-:W-:Y:S01]  /*1890*/  FADD R4, R22, R20 ;  /* 0x0000001416047221 */ /* 0x000fe20000000000 */
[----:B------:R-:W-:Y:S02]  /*18a0*/  HFMA2 R18, -RZ, RZ, 0, 4.76837158203125e-07 ;  /* 0x00000008ff127431 */ /* 0x000fe400000001ff */
[----:B------:R-:W-:Y:S01]  /*18b0*/  IMAD.MOV.U32 R11, RZ, RZ, 0x1f ;  /* 0x0000001fff0b7424 */ /* 0x000fe200078e00ff */
[----:B------:R-:W-:Y:S02]  /*18c0*/  MOV R10, 0xffffffff ;  /* 0xffffffff000a7802 */ /* 0x000fe40000000f00 */
[----:B------:R-:W-:-:S07]  /*18d0*/  MOV R25, R4 ;  /* 0x0000000400197202 */ /* 0x000fce0000000f00 */
[----:B------:R-:W-:Y:S05]  /*18e0*/  WARPSYNC.COLLECTIVE R10, `(.L_x_39) ;  /* 0x000000000a087348 */ /* 0x000fea0003c00000 */
[----:B------:R0:W1:Y:S02]  /*18f0*/  SHFL.DOWN P0, R20, R25, R18, R11 ;  /* 0x0800001219147389 */ /* 0x000064000000000b */
[----:B01----:R-:W-:Y:S05]  /*1900*/  ENDCOLLECTIVE ;  /* 0x000000000000791b */ /* 0x003fea0003800000 */
.L_x_39:
[----:B------:R-:W-:Y:S02]  /*1910*/  IMAD.MOV.U32 R18, RZ, RZ, 0x4 ;  /* 0x00000004ff127424 */ /* 0x000fe400078e00ff */
[----:B------:R-:W-:-:S05]  /*1920*/  FADD R5, R4, R20 ;  /* 0x0000001404057221 */ /* 0x000fca0000000000 */
[----:B------:R-:W-:-:S07]  /*1930*/  MOV R25, R5 ;  /* 0x0000000500197202 */ /* 0x000fce0000000f00 */
[----:B------:R-:W-:Y:S05]  /*1940*/  WARPSYNC.COLLECTIVE R10, `(.L_x_40) ;  /* 0x000000000a087348 */ /* 0x000fea0003c00000 */
[----:B------:R0:W1:Y:S02]  /*1950*/  SHFL.DOWN P0, R20, R25, R18, R11 ;  /* 0x0800001219147389 */ /* 0x000064000000000b */
[----:B01----:R-:W-:Y:S05]  /*1960*/  ENDCOLLECTIVE ;  /* 0x000000000000791b */ /* 0x003fea0003800000 */
.L_x_40:
[----:B------:R-:W-:Y:S02]  /*1970*/  HFMA2 R18, -RZ, RZ, 0, 1.1920928955078125e-07 ;  /* 0x00000002ff127431 */ /* 0x000fe400000001ff */
[----:B------:R-:W-:-:S05]  /*1980*/  FADD R23, R5, R20 ;  /* 0x0000001405177221 */ /* 0x000fca0000000000 */
[----:B------:R-:W-:-:S07]  /*1990*/  MOV R25, R23 ;  /* 0x0000001700197202 */ /* 0x000fce0000000f00 */
[----:B------:R-:W-:Y:S05]  /*19a0*/  WARPSYNC.COLLECTIVE R10, `(.L_x_41) ;  /* 0x000000000a087348 */ /* 0x000fea0003c00000 */
[----:B------:R0:W1:Y:S02]  /*19b0*/  SHFL.DOWN P0, R20, R25, R18, R11 ;  /* 0x0800001219147389 */ /* 0x000064000000000b */
[----:B01----:R-:W-:Y:S05]  /*19c0*/  ENDCOLLECTIVE ;  /* 0x000000000000791b */ /* 0x003fea0003800000 */
.L_x_41:
[----:B------:R-:W-:Y:S01]  /*19d0*/  MOV R18, 0x1 ;  /* 0x0000000100127802 */ /* 0x000fe20000000f00 */
[----:B------:R-:W-:-:S04]  /*19e0*/  FADD R24, R23, R20 ;  /* 0x0000001417187221 */ /* 0x000fc80000000000 */
[----:B------:R-:W-:-:S07]  /*19f0*/  IMAD.MOV.U32 R25, RZ, RZ, R24 ;  /* 0x000000ffff197224 */ /* 0x000fce00078e0018 */
[----:B------:R-:W-:Y:S05]  /*1a00*/  WARPSYNC.COLLECTIVE R10, `(.L_x_42) ;  /* 0x000000000a087348 */ /* 0x000fea0003c00000 */
[----:B------:R0:W1:Y:S02]  /*1a10*/  SHFL.DOWN P0, R20, R25, R18, R11 ;  /* 0x0800001219147389 */ /* 0x000064000000000b */
[----:B01----:R-:W-:Y:S05]  /*1a20*/  ENDCOLLECTIVE ;  /* 0x000000000000791b */ /* 0x003fea0003800000 */
.L_x_42:
[----:B------:R-:W-:Y:S05]  /*1a30*/  BRA `(.L_x_43) ;  /* 0xfffffff000e87947 */ /* 0x000fea000383ffff */
.L_x_20:
[----:B----4-:R-:W-:Y:S01]  /*1a40*/  MOV R25, R4 ;  /* 0x0000000400197202 */ /* 0x010fe20000000f00 */
[----:B------:R-:W-:Y:S01]  /*1a50*/  IMAD.MOV.U32 R18, RZ, RZ, 0x10 ;  /* 0x00000010ff127424 */ /* 0x000fe200078e00ff */
[----:B------:R-:W-:Y:S02]  /*1a60*/  MOV R11, 0x1f ;  /* 0x0000001f000b7802 */ /* 0x000fe40000000f00 */
[----:B------:R-:W-:-:S07]  /*1a70*/  MOV R10, 0xffffffff ;  /* 0xffffffff000a7802 */ /* 0x000fce0000000f00 */
[----:B0123--:R-:W-:Y:S05]  /*1a80*/  WARPSYNC.COLLECTIVE R10, `(.L_x_44) ;  /* 0x000000000a087348 */ /* 0x00ffea0003c00000 */
[----:B-1----:R1:W4:Y:S02]  /*1a90*/  SHFL.DOWN P0, R20, R25, R18, R11 ;  /* 0x0800001219147389 */ /* 0x002324000000000b */
[----:B01234-:R-:W-:Y:S05]  /*1aa0*/  ENDCOLLECTIVE ;  /* 0x000000000000791b */ /* 0x01ffea0003800000 */
.L_x_44:
[----:B------:R-:W-:Y:S01]  /*1ab0*/  MOV R18, 0x8 ;  /* 0x0000000800127802 */ /* 0x000fe20000000f00 */
[----:B------:R-:W-:-:S04]  /*1ac0*/  FADD R5, R20, R4 ;  /* 0x0000000414057221 */ /* 0x000fc80000000000 */
[----:B------:R-:W-:-:S07]  /*1ad0*/  IMAD.MOV.U32 R25, RZ, RZ, R5 ;  /* 0x000000ffff197224 */ /* 0x000fce00078e0005 */
[----:B------:R-:W-:Y:S05]  /*1ae0*/  WARPSYNC.COLLECTIVE R10, `(.L_x_45) ;  /* 0x000000000a087348 */ /* 0x000fea0003c00000 */
[----:B------:R0:W1:Y:S02]  /*1af0*/  SHFL.DOWN P0, R20, R25, R18, R11 ;  /* 0x0800001219147389 */ /* 0x000064000000000b */
[----:B01----:R-:W-:Y:S05]  /*1b00*/  ENDCOLLECTIVE ;  /* 0x000000000000791b */ /* 0x003fea0003800000 */
.L_x_45:
[----:B------:R-:W-:Y:S02]  /*1b10*/  IMAD.MOV.U32 R18, RZ, RZ, 0x4 ;  /* 0x00000004ff127424 */ /* 0x000fe400078e00ff */
[----:B------:R-:W-:-:S05]  /*1b20*/  FADD R22, R5, R20 ;  /* 0x0000001405167221 */ /* 0x000fca0000000000 */
[----:B------:R-:W-:-:S07]  /*1b30*/  MOV R25, R22 ;  /* 0x0000001600197202 */ /* 0x000fce0000000f00 */
[----:B------:R-:W-:Y:S05]  /*1b40*/  WARPSYNC.COLLECTIVE R10, `(.L_x_46) ;  /* 0x000000000a087348 */ /* 0x000fea0003c00000 */
[----:B------:R0:W1:Y:S02]  /*1b50*/  SHFL.DOWN P0, R20, R25, R18, R11 ;  /* 0x0800001219147389 */ /* 0x000064000000000b */
[----:B01----:R-:W-:Y:S05]  /*1b60*/  ENDCOLLECTIVE ;  /* 0x000000000000791b */ /* 0x003fea0003800000 */
.L_x_46:
[----:B------:R-:W-:Y:S01]  /*1b70*/  MOV R18, 0x2 ;  /* 0x0000000200127802 */ /* 0x000fe20000000f00 */
[----:B------:R-:W-:-:S05]  /*1b80*/  FADD R23, R22, R20 ;  /* 0x0000001416177221 */ /* 0x000fca0000000000 */
[----:B------:R-:W-:-:S07]  /*1b90*/  MOV R25, R23 ;  /* 0x0000001700197202 */ /* 0x000fce0000000f00 */
[----:B------:R-:W-:Y:S05]  /*1ba0*/  WARPSYNC.COLLECTIVE R10, `(.L_x_47) ;  /* 0x000000000a087348 */ /* 0x000fea0003c00000 */
[----:B------:R0:W1:Y:S02]  /*1bb0*/  SHFL.DOWN P0, R20, R25, R18, R11 ;  /* 0x0800001219147389 */ /* 0x000064000000000b */
[----:B01----:R-:W-:Y:S05]  /*1bc0*/  ENDCOLLECTIVE ;  /* 0x000000000000791b */ /* 0x003fea0003800000 */
.L_x_47:
[----:B------:R-:W-:Y:S01]  /*1bd0*/  MOV R18, 0x1 ;  /* 0x0000000100127802 */ /* 0x000fe20000000f00 */
[----:B------:R-:W-:-:S04]  /*1be0*/  FADD R24, R23, R20 ;  /* 0x0000001417187221 */ /* 0x000fc80000000000 */
[----:B------:R-:W-:-:S07]  /*1bf0*/  IMAD.MOV.U32 R25, RZ, RZ, R24 ;  /* 0x000000ffff197224 */ /* 0x000fce00078e0018 */
[----:B------:R-:W-:Y:S05]  /*1c00*/  WARPSYNC.COLLECTIVE R10, `(.L_x_48) ;  /* 0x000000000a087348 */ /* 0x000fea0003c00000 */
[----:B------:R0:W1:Y:S02]  /*1c10*/  SHFL.DOWN P0, R20, R25, R18, R11 ;  /* 0x0800001219147389 */ /* 0x000064000000000b */
[----:B01----:R-:W-:Y:S05]  /*1c20*/  ENDCOLLECTIVE ;  /* 0x000000000000791b */ /* 0x003fea0003800000 */
.L_x_48:
[----:B------:R-:W-:Y:S05]  /*1c30*/  BRA `(.L_x_49) ;  /* 0xfffffff000c47947 */ /* 0x000fea000383ffff */
.L_x_21:
[----:B------:R-:W-:Y:S01]  /*1c40*/  HFMA2 R11, -RZ, RZ, 0, 1.847743988037109375e-06 ;  /* 0x0000001fff0b7431 */ /* 0x000fe200000001ff */
[----:B------:R-:W-:Y:S01]  /*1c50*/  BSSY B0, `(.L_x_50) ;  /* 0x0000007000007945 */ /* 0x000fe20003800000 */
[----:B------:R-:W-:Y:S01]  /*1c60*/  MOV R25, R22 ;  /* 0x0000001600197202 */ /* 0x000fe20000000f00 */
[----:B------:R-:W-:Y:S01]  /*1c70*/  IMAD.MOV.U32 R18, RZ, RZ, 0x10 ;  /* 0x00000010ff127424 */ /* 0x000fe200078e00ff */
[----:B------:R-:W-:-:S07]  /*1c80*/  MOV R10, 0xffffffff ;  /* 0xffffffff000a7802 */ /* 0x000fce0000000f00 */
[----:B-123--:R-:W-:Y:S05]  /*1c90*/  WARPSYNC.COLLECTIVE R10, `(.L_x_51) ;  /* 0x000000000a087348 */ /* 0x00efea0003c00000 */
[----:B-1----:R0:W1:Y:S02]  /*1ca0*/  SHFL.DOWN P0, R20, R25, R18, R11 ;  /* 0x0800001219147389 */ /* 0x002064000000000b */
[----:B0123--:R-:W-:Y:S05]  /*1cb0*/  ENDCOLLECTIVE ;  /* 0x000000000000791b */ /* 0x00ffea0003800000 */
.L_x_51:
[----:B------:R-:W-:Y:S05]  /*1cc0*/  BSYNC B0 ;  /* 0x0000000000007941 */ /* 0x000fea0003800000 */
.L_x_50:
[----:B------:R-:W-:Y:S01]  /*1cd0*/  FADD R4, R22, R20 ;  /* 0x0000001416047221 */ /* 0x000fe20000000000 */
[----:B------:R-:W-:Y:S01]  /*1ce0*/  HFMA2 R18, -RZ, RZ, 0, 4.76837158203125e-07 ;  /* 0x00000008ff127431 */ /* 0x000fe200000001ff */
[----:B------:R-:W-:Y:S01]  /*1cf0*/  MOV R11, 0x1f ;  /* 0x0000001f000b7802 */ /* 0x000fe20000000f00 */
[----:B------:R-:W-:Y:S02]  /*1d00*/  IMAD.MOV.U32 R10, RZ, RZ, -0x1 ;  /* 0xffffffffff0a7424 */ /* 0x000fe400078e00ff */
[----:B------:R-:W-:-:S07]  /*1d10*/  IMAD.MOV.U32 R25, RZ, RZ, R4 ;  /* 0x000000ffff197224 */ /* 0x000fce00078e0004 */
[----:B------:R-:W-:Y:S05]  /*1d20*/  WARPSYNC.COLLECTIVE R10, `(.L_x_52) ;  /* 0x000000000a087348 */ /* 0x000fea0003c00000 */
[----:B------:R0:W1:Y:S02]  /*1d30*/  SHFL.DOWN P0, R20, R25, R18, R11 ;  /* 0x0800001219147389 */ /* 0x000064000000000b */
[----:B01----:R-:W-:Y:S05]  /*1d40*/  ENDCOLLECTIVE ;  /* 0x000000000000791b */ /* 0x003fea0003800000 */
.L_x_52:
[----:B------:R-:W-:Y:S02]  /*1d50*/  HFMA2 R18, -RZ, RZ, 0, 2.384185791015625e-07 ;  /* 0x00000004ff127431 */ /* 0x000fe400000001ff */
[----:B------:R-:W-:-:S05]  /*1d60*/  FADD R5, R4, R20 ;  /* 0x0000001404057221 */ /* 0x000fca0000000000 */
[----:B------:R-:W-:-:S07]  /*1d70*/  MOV R25, R5 ;  /* 0x0000000500197202 */ /* 0x000fce0000000f00 */
[----:B------:R-:W-:Y:S05]  /*1d80*/  WARPSYNC.COLLECTIVE R10, `(.L_x_53) ;  /* 0x000000000a087348 */ /* 0x000fea0003c00000 */
[----:B------:R0:W1:Y:S02]  /*1d90*/  SHFL.DOWN P0, R20, R25, R18, R11 ;  /* 0x0800001219147389 */ /* 0x000064000000000b */
[----:B01----:R-:W-:Y:S05]  /*1da0*/  ENDCOLLECTIVE ;  /* 0x000000000000791b */ /* 0x003fea0003800000 */
.L_x_53:
[----:B------:R-:W-:Y:S01]  /*1db0*/  MOV R18, 0x2 ;  /* 0x0000000200127802 */ /* 0x000fe20000000f00 */
[----:B------:R-:W-:-:S04]  /*1dc0*/  FADD R23, R5, R20 ;  /* 0x0000001405177221 */ /* 0x000fc80000000000 */
[----:B------:R-:W-:-:S07]  /*1dd0*/  IMAD.MOV.U32 R25, RZ, RZ, R23 ;  /* 0x000000ffff197224 */ /* 0x000fce00078e0017 */
[----:B------:R-:W-:Y:S05]  /*1de0*/  WARPSYNC.COLLECTIVE R10, `(.L_x_54) ;  /* 0x000000000a087348 */ /* 0x000fea0003c00000 */
[----:B------:R0:W1:Y:S02]  /*1df0*/  SHFL.DOWN P0, R20, R25, R18, R11 ;  /* 0x0800001219147389 */ /* 0x000064000000000b */
[----:B01----:R-:W-:Y:S05]  /*1e00*/  ENDCOLLECTIVE ;  /* 0x000000000000791b */ /* 0x003fea0003800000 */
.L_x_54:
[----:B------:R-:W-:Y:S02]  /*1e10*/  IMAD.MOV.U32 R18, RZ, RZ, 0x1 ;  /* 0x00000001ff127424 */ /* 0x000fe400078e00ff */
[----:B------:R-:W-:-:S05]  /*1e20*/  FADD R24, R23, R20 ;  /* 0x0000001417187221 */ /* 0x000fca0000000000 */
[----:B------:R-:W-:-:S07]  /*1e30*/  MOV R25, R24 ;  /* 0x0000001800197202 */ /* 0x000fce0000000f00 */
[----:B------:R-:W-:Y:S05]  /*1e40*/  WARPSYNC.COLLECTIVE R10, `(.L_x_55) ;  /* 0x000000000a087348 */ /* 0x000fea0003c00000 */
[----:B------:R0:W1:Y:S02]  /*1e50*/  SHFL.DOWN P0, R20, R25, R18, R11 ;  /* 0x0800001219147389 */ /* 0x000064000000000b */
[----:B01----:R-:W-:Y:S05]  /*1e60*/  ENDCOLLECTIVE ;  /* 0x000000000000791b */ /* 0x003fea0003800000 */
.L_x_55:
[----:B------:R-:W-:Y:S05]  /*1e70*/  BRA `(.L_x_56) ;  /* 0xfffffff000887947 */ /* 0x000fea000383ffff */
.L_x_24:
[----:B------:R-:W-:Y:S01]  /*1e80*/  HFMA2 R18, -RZ, RZ, 0, 9.5367431640625e-07 ;  /* 0x00000010ff127431 */ /* 0x000fe200000001ff */
[----:B0-----:R-:W-:Y:S01]  /*1e90*/  MOV R25, R4 ;  /* 0x0000000400197202 */ /* 0x001fe20000000f00 */
[----:B------:R-:W-:Y:S01]  /*1ea0*/  IMAD.MOV.U32 R11, RZ, RZ, 0x1f ;  /* 0x0000001fff0b7424 */ /* 0x000fe200078e00ff */
[----:B------:R-:W-:-:S07]  /*1eb0*/  MOV R10, 0xffffffff ;  /* 0xffffffff000a7802 */ /* 0x000fce0000000f00 */
[----:B-1234-:R-:W-:Y:S05]  /*1ec0*/  WARPSYNC.COLLECTIVE R10, `(.L_x_57) ;  /* 0x000000000a087348 */ /* 0x01efea0003c00000 */
[----:B-1----:R0:W1:Y:S02]  /*1ed0*/  SHFL.DOWN P0, R20, R25, R18, R11 ;  /* 0x0800001219147389 */ /* 0x002064000000000b */
[----:B01234-:R-:W-:Y:S05]  /*1ee0*/  ENDCOLLECTIVE ;  /* 0x000000000000791b */ /* 0x01ffea0003800000 */
.L_x_57:
[----:B------:R-:W-:Y:S02]  /*1ef0*/  IMAD.MOV.U32 R18, RZ, RZ, 0x8 ;  /* 0x00000008ff127424 */ /* 0x000fe400078e00ff */
[----:B------:R-:W-:-:S05]  /*1f00*/  FADD R5, R20, R4 ;  /* 0x0000000414057221 */ /* 0x000fca0000000000 */
[----:B------:R-:W-:-:S07]  /*1f10*/  MOV R25, R5 ;  /* 0x0000000500197202 */ /* 0x000fce0000000f00 */
[----:B------:R-:W-:Y:S05]  /*1f20*/  WARPSYNC.COLLECTIVE R10, `(.L_x_58) ;  /* 0x000000000a087348 */ /* 0x000fea0003c00000 */
[----:B------:R0:W1:Y:S02]  /*1f30*/  SHFL.DOWN P0, R20, R25, R18, R11 ;  /* 0x0800001219147389 */ /* 0x000064000000000b */
[----:B01----:R-:W-:Y:S05]  /*1f40*/  ENDCOLLECTIVE ;  /* 0x000000000000791b */ /* 0x003fea0003800000 */
.L_x_58:
[----:B------:R-:W-:Y:S02]  /*1f50*/  HFMA2 R18, -RZ, RZ, 0, 2.384185791015625e-07 ;  /* 0x00000004ff127431 */ /* 0x000fe400000001ff */
[----:B------:R-:W-:-:S05]  /*1f60*/  FADD R22, R5, R20 ;  /* 0x0000001405167221 */ /* 0x000fca0000000000 */
[----:B------:R-:W-:-:S07]  /*1f70*/  MOV R25, R22 ;  /* 0x0000001600197202 */ /* 0x000fce0000000f00 */
[----:B------:R-:W-:Y:S05]  /*1f80*/  WARPSYNC.COLLECTIVE R10, `(.L_x_59) ;  /* 0x000000000a087348 */ /* 0x000fea0003c00000 */
[----:B------:R0:W1:Y:S02]  /*1f90*/  SHFL.DOWN P0, R20, R25, R18, R11 ;  /* 0x0800001219147389 */ /* 0x000064000000000b */
[----:B01----:R-:W-:Y:S05]  /*1fa0*/  ENDCOLLECTIVE ;  /* 0x000000000000791b */ /* 0x003fea0003800000 */
.L_x_59:
[----:B------:R-:W-:Y:S01]  /*1fb0*/  MOV R18, 0x2 ;  /* 0x0000000200127802 */ /* 0x000fe20000000f00 */
[----:B------:R-:W-:-:S04]  /*1fc0*/  FADD R23, R22, R20 ;  /* 0x0000001416177221 */ /* 0x000fc80000000000 */
[----:B------:R-:W-:-:S07]  /*1fd0*/  IMAD.MOV.U32 R25, RZ, RZ, R23 ;  /* 0x000000ffff197224 */ /* 0x000fce00078e0017 */
[----:B------:R-:W-:Y:S05]  /*1fe0*/  WARPSYNC.COLLECTIVE R10, `(.L_x_60) ;  /* 0x000000000a087348 */ /* 0x000fea0003c00000 */
[----:B------:R0:W1:Y:S02]  /*1ff0*/  SHFL.DOWN P0, R20, R25, R18, R11 ;  /* 0x0800001219147389 */ /* 0x000064000000000b */
[----:B01----:R-:W-:Y:S05]  /*2000*/  ENDCOLLECTIVE ;  /* 0x000000000000791b */ /* 0x003fea0003800000 */
.L_x_60:
[----:B------:R-:W-:Y:S02]  /*2010*/  IMAD.MOV.U32 R18, RZ, RZ, 0x1 ;  /* 0x00000001ff127424 */ /* 0x000fe400078e00ff */
[----:B------:R-:W-:-:S05]  /*2020*/  FADD R24, R23, R20 ;  /* 0x0000001417187221 */ /* 0x000fca0000000000 */
[----:B------:R-:W-:-:S07]  /*2030*/  MOV R25, R24 ;  /* 0x0000001800197202 */ /* 0x000fce0000000f00 */
[----:B------:R-:W-:Y:S05]  /*2040*/  WARPSYNC.COLLECTIVE R10, `(.L_x_61) ;  /* 0x000000000a087348 */ /* 0x000fea0003c00000 */
[----:B------:R0:W1:Y:S02]  /*2050*/  SHFL.DOWN P0, R20, R25, R18, R11 ;  /* 0x0800001219147389 */ /* 0x000064000000000b */
[----:B01----:R-:W-:Y:S05]  /*2060*/  ENDCOLLECTIVE ;  /* 0x000000000000791b */ /* 0x003fea0003800000 */
.L_x_61:
[----:B------:R-:W-:Y:S05]  /*2070*/  BRA `(.L_x_62) ;  /* 0xfffffff000587947 */ /* 0x000fea000383ffff */
.L_x_26:
[----:B------:R-:W-:Y:S01]  /*2080*/  HFMA2 R18, -RZ, RZ, 0, 9.5367431640625e-07 ;  /* 0x00000010ff127431 */ /* 0x000fe200000001ff */
[----:B------:R-:W-:Y:S01]  /*2090*/  BSSY B0, `(.L_x_63) ;  /* 0x0000007000007945 */ /* 0x000fe20003800000 */
[----:B------:R-:W-:Y:S01]  /*20a0*/  MOV R25, R0 ;  /* 0x0000000000197202 */ /* 0x000fe20000000f00 */
[----:B------:R-:W-:Y:S01]  /*20b0*/  IMAD.MOV.U32 R11, RZ, RZ, 0x1f ;  /* 0x0000001fff0b7424 */ /* 0x000fe200078e00ff */
[----:B------:R-:W-:-:S07]  /*20c0*/  MOV R10, 0xffffffff ;  /* 0xffffffff000a7802 */ /* 0x000fce0000000f00 */
[----:B01--4-:R-:W-:Y:S05]  /*20d0*/  WARPSYNC.COLLECTIVE R10, `(.L_x_64) ;  /* 0x000000000a087348 */ /* 0x013fea0003c00000 */
[----:B-1----:R1:W2:Y:S02]  /*20e0*/  SHFL.DOWN P0, R20, R25, R18, R11 ;  /* 0x0800001219147389 */ /* 0x0022a4000000000b */
[----:B012-4-:R-:W-:Y:S05]  /*20f0*/  ENDCOLLECTIVE ;  /* 0x000000000000791b */ /* 0x017fea0003800000 */
.L_x_64:
[----:B------:R-:W-:Y:S05]  /*2100*/  BSYNC B0 ;  /* 0x0000000000007941 */ /* 0x000fea0003800000 */
.L_x_63:
        /* <DEDUP_REMOVED lines=8> */
.L_x_65:
[----:B------:R-:W-:Y:S02]  /*2190*/  HFMA2 R18, -RZ, RZ, 0, 2.384185791015625e-07 ;  /* 0x00000004ff127431 */ /* 0x000fe400000001ff */
[----:B------:R-:W-:-:S04]  /*21a0*/  FADD R3, R2, R20 ;  /* 0x0000001402037221 */ /* 0x000fc80000000000 */
[----:B------:R-:W-:-:S07]  /*21b0*/  IMAD.MOV.U32 R25, RZ, RZ, R3 ;  /* 0x000000ffff197224 */ /* 0x000fce00078e0003 */
[----:B------:R-:W-:Y:S05]  /*21c0*/  WARPSYNC.COLLECTIVE R10, `(.L_x_66) ;  /* 0x000000000a087348 */ /* 0x000fea0003c00000 */
[----:B------:R0:W1:Y:S02]  /*21d0*/  SHFL.DOWN P0, R20, R25, R18, R11 ;  /* 0x0800001219147389 */ /* 0x000064000000000b */
[----:B01----:R-:W-:Y:S05]  /*21e0*/  ENDCOLLECTIVE ;  /* 0x000000000000791b */ /* 0x003fea0003800000 */
.L_x_66:
[----:B------:R-:W-:Y:S02]  /*21f0*/  IMAD.MOV.U32 R18, RZ, RZ, 0x2 ;  /* 0x00000002ff127424 */ /* 0x000fe400078e00ff */
[----:B------:R-:W-:-:S05]  /*2200*/  FADD R4, R3, R20 ;  /* 0x0000001403047221 */ /* 0x000fca0000000000 */
[----:B------:R-:W-:-:S07]  /*2210*/  MOV R25, R4 ;  /* 0x0000000400197202 */ /* 0x000fce0000000f00 */
[----:B------:R-:W-:Y:S05]  /*2220*/  WARPSYNC.COLLECTIVE R10, `(.L_x_67) ;  /* 0x000000000a087348 */ /* 0x000fea0003c00000 */
[----:B------:R0:W1:Y:S02]  /*2230*/  SHFL.DOWN P0, R20, R25, R18, R11 ;  /* 0x0800001219147389 */ /* 0x000064000000000b */
[----:B01----:R-:W-:Y:S05]  /*2240*/  ENDCOLLECTIVE ;  /* 0x000000000000791b */ /* 0x003fea0003800000 */
.L_x_67:
[----:B------:R-:W-:Y:S02]  /*2250*/  HFMA2 R18, -RZ, RZ, 0, 5.9604644775390625e-08 ;  /* 0x00000001ff127431 */ /* 0x000fe400000001ff */
[----:B------:R-:W-:-:S05]  /*2260*/  FADD R5, R4, R20 ;  /* 0x0000001404057221 */ /* 0x000fca0000000000 */
[----:B------:R-:W-:-:S07]  /*2270*/  MOV R25, R5 ;  /* 0x0000000500197202 */ /* 0x000fce0000000f00 */
[----:B------:R-:W-:Y:S05]  /*2280*/  WARPSYNC.COLLECTIVE R10, `(.L_x_68) ;  /* 0x000000000a087348 */ /* 0x000fea0003c00000 */
[----:B------:R0:W1:Y:S02]  /*2290*/  SHFL.DOWN P0, R20, R25, R18, R11 ;  /* 0x0800001219147389 */ /* 0x000064000000000b */
[----:B01----:R-:W-:Y:S05]  /*22a0*/  ENDCOLLECTIVE ;  /* 0x000000000000791b */ /* 0x003fea0003800000 */
.L_x_68:
[----:B------:R-:W-:Y:S05]  /*22b0*/  BRA `(.L_x_69) ;  /* 0xfffffff000447947 */ /* 0x000fea000383ffff */
.L_x_29:
[----:B------:R-:W-:Y:S02]  /*22c0*/  HFMA2 R11, -RZ, RZ, 0, 1.847743988037109375e-06 ;  /* 0x0000001fff0b7431 */ /* 0x000fe400000001ff */
[----:B---3--:R-:W-:Y:S01]  /*22d0*/  IMAD.MOV.U32 R25, RZ, RZ, R0 ;  /* 0x000000ffff197224 */ /* 0x008fe200078e0000 */
[----:B------:R-:W-:Y:S01]  /*22e0*/  MOV R18, 0x10 ;  /* 0x0000001000127802 */ /* 0x000fe20000000f00 */
[----:B------:R-:W-:-:S07]  /*22f0*/  IMAD.MOV.U32 R10, RZ, RZ, -0x1 ;  /* 0xffffffffff0a7424 */ /* 0x000fce00078e00ff */
[----:B012-4-:R-:W-:Y:S05]  /*2300*/  WARPSYNC.COLLECTIVE R10, `(.L_x_70) ;  /* 0x000000000a087348 */ /* 0x017fea0003c00000 */
[----:B------:R3:W0:Y:S02]  /*2310*/  SHFL.DOWN P0, R20, R25, R18, R11 ;  /* 0x0800001219147389 */ /* 0x000624000000000b */
[----:B01234-:R-:W-:Y:S05]  /*2320*/  ENDCOLLECTIVE ;  /* 0x000000000000791b */ /* 0x01ffea0003800000 */
.L_x_70:
[----:B------:R-:W-:Y:S02]  /*2330*/  HFMA2 R18, -RZ, RZ, 0, 4.76837158203125e-07 ;  /* 0x00000008ff127431 */ /* 0x000fe400000001ff */
[----:B------:R-:W-:-:S05]  /*2340*/  FADD R2, R20, R0 ;  /* 0x0000000014027221 */ /* 0x000fca0000000000 */
[----:B------:R-:W-:-:S07]  /*2350*/  MOV R25, R2 ;  /* 0x0000000200197202 */ /* 0x000fce0000000f00 */
[----:B------:R-:W-:Y:S05]  /*2360*/  WARPSYNC.COLLECTIVE R10, `(.L_x_71) ;  /* 0x000000000a087348 */ /* 0x000fea0003c00000 */
[----:B------:R0:W1:Y:S02]  /*2370*/  SHFL.DOWN P0, R20, R25, R18, R11 ;  /* 0x0800001219147389 */ /* 0x000064000000000b */
[----:B01----:R-:W-:Y:S05]  /*2380*/  ENDCOLLECTIVE ;  /* 0x000000000000791b */ /* 0x003fea0003800000 */
.L_x_71:
[----:B------:R-:W-:Y:S01]  /*2390*/  MOV R18, 0x4 ;  /* 0x0000000400127802 */ /* 0x000fe20000000f00 */
[----:B------:R-:W-:-:S04]  /*23a0*/  FADD R3, R2, R20 ;  /* 0x0000001402037221 */ /* 0x000fc80000000000 */
[----:B------:R-:W-:-:S07]  /*23b0*/  IMAD.MOV.U32 R25, RZ, RZ, R3 ;  /* 0x000000ffff197224 */ /* 0x000fce00078e0003 */
[----:B------:R-:W-:Y:S05]  /*23c0*/  WARPSYNC.COLLECTIVE R10, `(.L_x_72) ;  /* 0x000000000a087348 */ /* 0x000fea0003c00000 */
[----:B------:R0:W1:Y:S02]  /*23d0*/  SHFL.DOWN P0, R20, R25, R18, R11 ;  /* 0x0800001219147389 */ /* 0x000064000000000b */
[----:B01----:R-:W-:Y:S05]  /*23e0*/  ENDCOLLECTIVE ;  /* 0x000000000000791b */ /* 0x003fea0003800000 */
.L_x_72:
[----:B------:R-:W-:Y:S02]  /*23f0*/  IMAD.MOV.U32 R18, RZ, RZ, 0x2 ;  /* 0x00000002ff127424 */ /* 0x000fe400078e00ff */
[----:B------:R-:W-:-:S05]  /*2400*/  FADD R4, R3, R20 ;  /* 0x0000001403047221 */ /* 0x000fca0000000000 */
[----:B------:R-:W-:-:S07]  /*2410*/  MOV R25, R4 ;  /* 0x0000000400197202 */ /* 0x000fce0000000f00 */
[----:B------:R-:W-:Y:S05]  /*2420*/  WARPSYNC.COLLECTIVE R10, `(.L_x_73) ;  /* 0x000000000a087348 */ /* 0x000fea0003c00000 */
[----:B------:R0:W1:Y:S02]  /*2430*/  SHFL.DOWN P0, R20, R25, R18, R11 ;  /* 0x0800001219147389 */ /* 0x000064000000000b */
[----:B01----:R-:W-:Y:S05]  /*2440*/  ENDCOLLECTIVE ;  /* 0x000000000000791b */ /* 0x003fea0003800000 */
.L_x_73:
[----:B------:R-:W-:Y:S02]  /*2450*/  HFMA2 R18, -RZ, RZ, 0, 5.9604644775390625e-08 ;  /* 0x00000001ff127431 */ /* 0x000fe400000001ff */
[----:B------:R-:W-:-:S05]  /*2460*/  FADD R5, R4, R20 ;  /* 0x0000001404057221 */ /* 0x000fca0000000000 */
[----:B------:R-:W-:-:S07]  /*2470*/  MOV R25, R5 ;  /* 0x0000000500197202 */ /* 0x000fce0000000f00 */
[----:B------:R-:W-:Y:S05]  /*2480*/  WARPSYNC.COLLECTIVE R10, `(.L_x_74) ;  /* 0x000000000a087348 */ /* 0x000fea0003c00000 */
[----:B------:R0:W1:Y:S02]  /*2490*/  SHFL.DOWN P0, R20, R25, R18, R11 ;  /* 0x0800001219147389 */ /* 0x000064000000000b */
[----:B01----:R-:W-:Y:S05]  /*24a0*/  ENDCOLLECTIVE ;  /* 0x000000000000791b */ /* 0x003fea0003800000 */
.L_x_74:
[----:B------:R-:W-:Y:S05]  /*24b0*/  BRA `(.L_x_75) ;  /* 0xfffffff000187947 */ /* 0x000fea000383ffff */
        .weak           $__internal_0_$__cuda_sm3x_div_rn_noftz_f32_slowpath
        .type           $__internal_0_$__cuda_sm3x_div_rn_noftz_f32_slowpath,@function
        .size           $__internal_0_$__cuda_sm3x_div_rn_noftz_f32_slowpath,(.L_x_88 - $__internal_0_$__cuda_sm3x_div_rn_noftz_f32_slowpath)
$__internal_0_$__cuda_sm3x_div_rn_noftz_f32_slowpath:
[--C-:B------:R-:W-:Y:S01]  /*24c0*/  SHF.R.U32.HI R11, RZ, 0x17, R3.reuse ;  /* 0x00000017ff0b7819 */ /* 0x100fe20000011603 */
[----:B------:R-:W-:Y:S01]  /*24d0*/  BSSY.RECONVERGENT B2, `(.L_x_76) ;  /* 0x0000064000027945 */ /* 0x000fe20003800200 */
[----:B------:R-:W-:Y:S01]  /*24e0*/  SHF.R.U32.HI R15, RZ, 0x17, R0 ;  /* 0x00000017ff0f7819 */ /* 0x000fe20000011600 */
[----:B------:R-:W-:Y:S01]  /*24f0*/  IMAD.MOV.U32 R17, RZ, RZ, R3 ;  /* 0x000000ffff117224 */ /* 0x000fe200078e0003 */
[----:B------:R-:W-:Y:S02]  /*2500*/  LOP3.LUT R11, R11, 0xff, RZ, 0xc0, !PT ;  /* 0x000000ff0b0b7812 */ /* 0x000fe400078ec0ff */
[----:B------:R-:W-:Y:S02]  /*2510*/  LOP3.LUT R18, R15, 0xff, RZ, 0xc0, !PT ;  /* 0x000000ff0f127812 */ /* 0x000fe400078ec0ff */
[----:B------:R-:W-:Y:S01]  /*2520*/  MOV R16, R0 ;  /* 0x0000000000107202 */ /* 0x000fe20000000f00 */
[----:B------:R-:W-:Y:S01]  /*2530*/  VIADD R19, R11, 0xffffffff ;  /* 0xffffffff0b137836 */ /* 0x000fe20000000000 */
[----:B------:R-:W-:-:S04]  /*2540*/  IADD3 R20, PT, PT, R18, -0x1, RZ ;  /* 0xffffffff12147810 */ /* 0x000fc80007ffe0ff */
[----:B------:R-:W-:-:S04]  /*2550*/  ISETP.GT.U32.AND P0, PT, R19, 0xfd, PT ;  /* 0x000000fd1300780c */ /* 0x000fc80003f04070 */
[----:B------:R-:W-:-:S13]  /*2560*/  ISETP.GT.U32.OR P0, PT, R20, 0xfd, P0 ;  /* 0x000000fd1400780c */ /* 0x000fda0000704470 */
[----:B------:R-:W-:Y:S01]  /*2570*/  @!P0 MOV R15, RZ ;  /* 0x000000ff000f8202 */ /* 0x000fe20000000f00 */
[----:B------:R-:W-:Y:S06]  /*2580*/  @!P0 BRA `(.L_x_77) ;  /* 0x00000000005c8947 */ /* 0x000fec0003800000 */
[----:B------:R-:W-:Y:S02]  /*2590*/  FSETP.GTU.FTZ.AND P1, PT, |R3|, +INF , PT ;  /* 0x7f8000000300780b */ /* 0x000fe40003f3c200 */
[----:B------:R-:W-:-:S04]  /*25a0*/  FSETP.GTU.FTZ.AND P0, PT, |R0|, +INF , PT ;  /* 0x7f8000000000780b */ /* 0x000fc80003f1c200 */
[----:B------:R-:W-:-:S13]  /*25b0*/  PLOP3.LUT P0, PT, P0, P1, PT, 0xf8, 0x8f ;  /* 0x00000000008f781c */ /* 0x000fda0000703f70 */
[----:B------:R-:W-:Y:S05]  /*25c0*/  @P0 BRA `(.L_x_78) ;  /* 0x00000004004c0947 */ /* 0x000fea0003800000 */
[----:B------:R-:W-:-:S13]  /*25d0*/  LOP3.LUT P0, RZ, R17, 0x7fffffff, R16, 0xc8, !PT ;  /* 0x7fffffff11ff7812 */ /* 0x000fda000780c810 */
[----:B------:R-:W-:Y:S05]  /*25e0*/  @!P0 BRA `(.L_x_79) ;  /* 0x00000004003c8947 */ /* 0x000fea0003800000 */
[C---:B------:R-:W-:Y:S02]  /*25f0*/  FSETP.NEU.FTZ.AND P2, PT, |R0|.reuse, +INF , PT ;  /* 0x7f8000000000780b */ /* 0x040fe40003f5d200 */
[----:B------:R-:W-:Y:S02]  /*2600*/  FSETP.NEU.FTZ.AND P1, PT, |R3|, +INF , PT ;  /* 0x7f8000000300780b */ /* 0x000fe40003f3d200 */
[----:B------:R-:W-:-:S11]  /*2610*/  FSETP.NEU.FTZ.AND P0, PT, |R0|, +INF , PT ;  /* 0x7f8000000000780b */ /* 0x000fd60003f1d200 */
[----:B------:R-:W-:Y:S05]  /*2620*/  @!P1 BRA !P2, `(.L_x_79) ;  /* 0x00000004002c9947 */ /* 0x000fea0005000000 */
[----:B------:R-:W-:-:S04]  /*2630*/  LOP3.LUT P2, RZ, R16, 0x7fffffff, RZ, 0xc0, !PT ;  /* 0x7fffffff10ff7812 */ /* 0x000fc8000784c0ff */
[----:B------:R-:W-:-:S13]  /*2640*/  PLOP3.LUT P1, PT, P1, P2, PT, 0x2f, 0xf2 ;  /* 0x0000000000f2781c */ /* 0x000fda0000f24577 */
[----:B------:R-:W-:Y:S05]  /*2650*/  @P1 BRA `(.L_x_80) ;  /* 0x0000000400181947 */ /* 0x000fea0003800000 */
[----:B------:R-:W-:-:S04]  /*2660*/  LOP3.LUT P1, RZ, R17, 0x7fffffff, RZ, 0xc0, !PT ;  /* 0x7fffffff11ff7812 */ /* 0x000fc8000782c0ff */
[----:B------:R-:W-:-:S13]  /*2670*/  PLOP3.LUT P0, PT, P0, P1, PT, 0x2f, 0xf2 ;  /* 0x0000000000f2781c */ /* 0x000fda0000702577 */
[----:B------:R-:W-:Y:S05]  /*2680*/  @P0 BRA `(.L_x_81) ;  /* 0x0000000400000947 */ /* 0x000fea0003800000 */
[----:B------:R-:W-:Y:S02]  /*2690*/  ISETP.GE.AND P0, PT, R20, RZ, PT ;  /* 0x000000ff1400720c */ /* 0x000fe40003f06270 */
[----:B------:R-:W-:-:S11]  /*26a0*/  ISETP.GE.AND P1, PT, R19, RZ, PT ;  /* 0x000000ff1300720c */ /* 0x000fd60003f26270 */
[----:B------:R-:W-:Y:S01]  /*26b0*/  @P0 MOV R15, RZ ;  /* 0x000000ff000f0202 */ /* 0x000fe20000000f00 */
[----:B------:R-:W-:Y:S02]  /*26c0*/  @!P0 IMAD.MOV.U32 R15, RZ, RZ, -0x40 ;  /* 0xffffffc0ff0f8424 */ /* 0x000fe400078e00ff */
[----:B------:R-:W-:Y:S01]  /*26d0*/  @!P0 FFMA R16, R0, 1.84467440737095516160e+19, RZ ;  /* 0x5f80000000108823 */ /* 0x000fe200000000ff */
[----:B------:R-:W-:Y:S02]  /*26e0*/  @!P1 FFMA R17, R3, 1.84467440737095516160e+19, RZ ;  /* 0x5f80000003119823 */ /* 0x000fe400000000ff */
[----:B------:R-:W-:-:S07]  /*26f0*/  @!P1 IADD3 R15, PT, PT, R15, 0x40, RZ ;  /* 0x000000400f0f9810 */ /* 0x000fce0007ffe0ff */
.L_x_77:
[----:B------:R-:W-:Y:S01]  /*2700*/  LEA R0, R11, 0xc0800000, 0x17 ;  /* 0xc08000000b007811 */ /* 0x000fe200078eb8ff */
[----:B------:R-:W-:Y:S01]  /*2710*/  VIADD R18, R18, 0xffffff81 ;  /* 0xffffff8112127836 */ /* 0x000fe20000000000 */
[----:B------:R-:W-:Y:S02]  /*2720*/  BSSY.RECONVERGENT B3, `(.L_x_82) ;  /* 0x0000035000037945 */ /* 0x000fe40003800200 */
[----:B------:R-:W-:Y:S01]  /*2730*/  IADD3 R19, PT, PT, -R0, R17, RZ ;  /* 0x0000001100137210 */ /* 0x000fe20007ffe1ff */
[C---:B------:R-:W-:Y:S01]  /*2740*/  IMAD R0, R18.reuse, -0x800000, R16 ;  /* 0xff80000012007824 */ /* 0x040fe200078e0210 */
[----:B------:R-:W-:Y:S02]  /*2750*/  IADD3 R18, PT, PT, R18, 0x7f, -R11 ;  /* 0x0000007f12127810 */ /* 0x000fe40007ffe80b */
[----:B------:R-:W0:Y:S01]  /*2760*/  MUFU.RCP R17, R19 ;  /* 0x0000001300117308 */ /* 0x000e220000001000 */
[----:B------:R-:W-:Y:S01]  /*2770*/  FADD.FTZ R21, -R19, -RZ ;  /* 0x800000ff13157221 */ /* 0x000fe20000010100 */
[----:B------:R-:W-:-:S03]  /*2780*/  IADD3 R18, PT, PT, R18, R15, RZ ;  /* 0x0000000f12127210 */ /* 0x000fc60007ffe0ff */
[----:B0-----:R-:W-:-:S04]  /*2790*/  FFMA R20, R17, R21, 1 ;  /* 0x3f80000011147423 */ /* 0x001fc80000000015 */
[----:B------:R-:W-:-:S04]  /*27a0*/  FFMA R17, R17, R20, R17 ;  /* 0x0000001411117223 */ /* 0x000fc80000000011 */
[----:B------:R-:W-:-:S04]  /*27b0*/  FFMA R16, R0, R17, RZ ;  /* 0x0000001100107223 */ /* 0x000fc800000000ff */
[----:B------:R-:W-:-:S04]  /*27c0*/  FFMA R20, R21, R16, R0 ;  /* 0x0000001015147223 */ /* 0x000fc80000000000 */
[----:B------:R-:W-:-:S04]  /*27d0*/  FFMA R16, R17, R20, R16 ;  /* 0x0000001411107223 */ /* 0x000fc80000000010 */
[----:B------:R-:W-:-:S04]  /*27e0*/  FFMA R21, R21, R16, R0 ;  /* 0x0000001015157223 */ /* 0x000fc80000000000 */
[----:B------:R-:W-:-:S05]  /*27f0*/  FFMA R0, R17, R21, R16 ;  /* 0x0000001511007223 */ /* 0x000fca0000000010 */
[----:B------:R-:W-:-:S04]  /*2800*/  SHF.R.U32.HI R11, RZ, 0x17, R0 ;  /* 0x00000017ff0b7819 */ /* 0x000fc80000011600 */
[----:B------:R-:W-:-:S04]  /*2810*/  LOP3.LUT R11, R11, 0xff, RZ, 0xc0, !PT ;  /* 0x000000ff0b0b7812 */ /* 0x000fc800078ec0ff */
[----:B------:R-:W-:-:S05]  /*2820*/  IADD3 R19, PT, PT, R11, R18, RZ ;  /* 0x000000120b137210 */ /* 0x000fca0007ffe0ff */
[----:B------:R-:W-:-:S05]  /*2830*/  VIADD R11, R19, 0xffffffff ;  /* 0xffffffff130b7836 */ /* 0x000fca0000000000 */
[----:B------:R-:W-:-:S13]  /*2840*/  ISETP.GE.U32.AND P0, PT, R11, 0xfe, PT ;  /* 0x000000fe0b00780c */ /* 0x000fda0003f06070 */
[----:B------:R-:W-:Y:S05]  /*2850*/  @!P0 BRA `(.L_x_83) ;  /* 0x0000000000808947 */ /* 0x000fea0003800000 */
[----:B------:R-:W-:-:S13]  /*2860*/  ISETP.GT.AND P0, PT, R19, 0xfe, PT ;  /* 0x000000fe1300780c */ /* 0x000fda0003f04270 */
[----:B------:R-:W-:Y:S05]  /*2870*/  @P0 BRA `(.L_x_84) ;  /* 0x00000000006c0947 */ /* 0x000fea0003800000 */
[----:B------:R-:W-:-:S13]  /*2880*/  ISETP.GE.AND P0, PT, R19, 0x1, PT ;  /* 0x000000011300780c */ /* 0x000fda0003f06270 */
[----:B------:R-:W-:Y:S05]  /*2890*/  @P0 BRA `(.L_x_85) ;  /* 0x0000000000740947 */ /* 0x000fea0003800000 */
[----:B------:R-:W-:Y:S02]  /*28a0*/  ISETP.GE.AND P0, PT, R19, -0x18, PT ;  /* 0xffffffe81300780c */ /* 0x000fe40003f06270 */
[----:B------:R-:W-:-:S11]  /*28b0*/  LOP3.LUT R0, R0, 0x80000000, RZ, 0xc0, !PT ;  /* 0x8000000000007812 */ /* 0x000fd600078ec0ff */
[----:B------:R-:W-:Y:S05]  /*28c0*/  @!P0 BRA `(.L_x_85) ;  /* 0x0000000000688947 */ /* 0x000fea0003800000 */
[-CC-:B------:R-:W-:Y:S01]  /*28d0*/  FFMA.RZ R11, R17, R21.reuse, R16.reuse ;  /* 0x00000015110b7223 */ /* 0x180fe2000000c010 */
[C---:B------:R-:W-:Y:S02]  /*28e0*/  IADD3 R18, PT, PT, R19.reuse, 0x20, RZ ;  /* 0x0000002013127810 */ /* 0x040fe40007ffe0ff */
[----:B------:R-:W-:Y:S02]  /*28f0*/  ISETP.NE.AND P2, PT, R19, RZ, PT ;  /* 0x000000ff1300720c */ /* 0x000fe40003f45270 */
[----:B------:R-:W-:Y:S01]  /*2900*/  LOP3.LUT R15, R11, 0x7fffff, RZ, 0xc0, !PT ;  /* 0x007fffff0b0f7812 */ /* 0x000fe200078ec0ff */
[CCC-:B------:R-:W-:Y:S01]  /*2910*/  FFMA.RP R11, R17.reuse, R21.reuse, R16.reuse ;  /* 0x00000015110b7223 */ /* 0x1c0fe20000008010 */
[----:B------:R-:W-:Y:S01]  /*2920*/  FFMA.RM R16, R17, R21, R16 ;  /* 0x0000001511107223 */ /* 0x000fe20000004010 */
[----:B------:R-:W-:Y:S02]  /*2930*/  ISETP.NE.AND P1, PT, R19, RZ, PT ;  /* 0x000000ff1300720c */ /* 0x000fe40003f25270 */
[----:B------:R-:W-:-:S02]  /*2940*/  LOP3.LUT R15, R15, 0x800000, RZ, 0xfc, !PT ;  /* 0x008000000f0f7812 */ /* 0x000fc400078efcff */
[----:B------:R-:W-:Y:S02]  /*2950*/  IADD3 R17, PT, PT, -R19, RZ, RZ ;  /* 0x000000ff13117210 */ /* 0x000fe40007ffe1ff */
[----:B------:R-:W-:Y:S02]  /*2960*/  SHF.L.U32 R18, R15, R18, RZ ;  /* 0x000000120f127219 */ /* 0x000fe400000006ff */
[----:B------:R-:W-:Y:S02]  /*2970*/  FSETP.NEU.FTZ.AND P0, PT, R11, R16, PT ;  /* 0x000000100b00720b */ /* 0x000fe40003f1d000 */
[----:B------:R-:W-:Y:S02]  /*2980*/  SEL R16, R17, RZ, P2 ;  /* 0x000000ff11107207 */ /* 0x000fe40001000000 */
[----:B------:R-:W-:Y:S02]  /*2990*/  ISETP.NE.AND P1, PT, R18, RZ, P1 ;  /* 0x000000ff1200720c */ /* 0x000fe40000f25270 */
[----:B------:R-:W-:-:S02]  /*29a0*/  SHF.R.U32.HI R16, RZ, R16, R15 ;  /* 0x00000010ff107219 */ /* 0x000fc4000001160f */
[----:B------:R-:W-:Y:S02]  /*29b0*/  PLOP3.LUT P0, PT, P0, P1, PT, 0xf8, 0x8f ;  /* 0x00000000008f781c */ /* 0x000fe40000703f70 */
[----:B------:R-:W-:Y:S02]  /*29c0*/  SHF.R.U32.HI R18, RZ, 0x1, R16 ;  /* 0x00000001ff127819 */ /* 0x000fe40000011610 */
[----:B------:R-:W-:-:S04]  /*29d0*/  SEL R11, RZ, 0x1, !P0 ;  /* 0x00000001ff0b7807 */ /* 0x000fc80004000000 */
[----:B------:R-:W-:-:S04]  /*29e0*/  LOP3.LUT R11, R11, 0x1, R18, 0xf8, !PT ;  /* 0x000000010b0b7812 */ /* 0x000fc800078ef812 */
[----:B------:R-:W-:-:S05]  /*29f0*/  LOP3.LUT R11, R11, R16, RZ, 0xc0, !PT ;  /* 0x000000100b0b7212 */ /* 0x000fca00078ec0ff */
[----:B------:R-:W-:-:S05]  /*2a00*/  IMAD.IADD R11, R18, 0x1, R11 ;  /* 0x00000001120b7824 */ /* 0x000fca00078e020b */
[----:B------:R-:W-:Y:S01]  /*2a10*/  LOP3.LUT R0, R11, R0, RZ, 0xfc, !PT ;  /* 0x000000000b007212 */ /* 0x000fe200078efcff */
[----:B------:R-:W-:Y:S06]  /*2a20*/  BRA `(.L_x_85) ;  /* 0x0000000000107947 */ /* 0x000fec0003800000 */
.L_x_84:
[----:B------:R-:W-:-:S04]  /*2a30*/  LOP3.LUT R0, R0, 0x80000000, RZ, 0xc0, !PT ;  /* 0x8000000000007812 */ /* 0x000fc800078ec0ff */
[----:B------:R-:W-:Y:S01]  /*2a40*/  LOP3.LUT R0, R0, 0x7f800000, RZ, 0xfc, !PT ;  /* 0x7f80000000007812 */ /* 0x000fe200078efcff */
[----:B------:R-:W-:Y:S06]  /*2a50*/  BRA `(.L_x_85) ;  /* 0x0000000000047947 */ /* 0x000fec0003800000 */
.L_x_83:
[----:B------:R-:W-:-:S07]  /*2a60*/  LEA R0, R18, R0, 0x17 ;  /* 0x0000000012007211 */ /* 0x000fce00078eb8ff */
.L_x_85:
[----:B------:R-:W-:Y:S05]  /*2a70*/  BSYNC.RECONVERGENT B3 ;  /* 0x0000000000037941 */ /* 0x000fea0003800200 */
.L_x_82:
[----:B------:R-:W-:Y:S05]  /*2a80*/  BRA `(.L_x_86) ;  /* 0x0000000000207947 */ /* 0x000fea0003800000 */
.L_x_81:
[----:B------:R-:W-:-:S04]  /*2a90*/  LOP3.LUT R0, R17, 0x80000000, R16, 0x48, !PT ;  /* 0x8000000011007812 */ /* 0x000fc800078e4810 */
[----:B------:R-:W-:Y:S01]  /*2aa0*/  LOP3.LUT R0, R0, 0x7f800000, RZ, 0xfc, !PT ;  /* 0x7f80000000007812 */ /* 0x000fe200078efcff */
[----:B------:R-:W-:Y:S06]  /*2ab0*/  BRA `(.L_x_86) ;  /* 0x0000000000147947 */ /* 0x000fec0003800000 */
.L_x_80:
[----:B------:R-:W-:Y:S01]  /*2ac0*/  LOP3.LUT R0, R17, 0x80000000, R16, 0x48, !PT ;  /* 0x8000000011007812 */ /* 0x000fe200078e4810 */
[----:B------:R-:W-:Y:S06]  /*2ad0*/  BRA `(.L_x_86) ;  /* 0x00000000000c7947 */ /* 0x000fec0003800000 */
.L_x_79:
[----:B------:R-:W0:Y:S01]  /*2ae0*/  MUFU.RSQ R0, -QNAN ;  /* 0xffc0000000007908 */ /* 0x000e220000001400 */
[----:B------:R-:W-:Y:S05]  /*2af0*/  BRA `(.L_x_86) ;  /* 0x0000000000047947 */ /* 0x000fea0003800000 */
.L_x_78:
[----:B------:R-:W-:-:S07]  /*2b00*/  FADD.FTZ R0, R0, R3 ;  /* 0x0000000300007221 */ /* 0x000fce0000010000 */
.L_x_86:
[----:B------:R-:W-:Y:S05]  /*2b10*/  BSYNC.RECONVERGENT B2 ;  /* 0x0000000000027941 */ /* 0x000fea0003800200 */
.L_x_76:
[----:B------:R-:W-:-:S04]  /*2b20*/  HFMA2 R11, -RZ, RZ, 0, 0 ;  /* 0x00000000ff0b7431 */ /* 0x000fc800000001ff */
[----:B0-----:R-:W-:Y:S05]  /*2b30*/  RET.REL.NODEC R10 `(_Z12gpu_version4IfEvPKT_PS0_S2_iii) ;  /* 0xffffffd40a307950 */ /* 0x001fea0003c3ffff */
.L_x_87:
[----:B------:R-:W-:-:S00]  /*2b40*/  BRA `(.L_x_87) ;  /* 0xfffffffc00fc7947 */ /* 0x000fc0000383ffff */
[----:B------:R-:W-:-:S00]  /*2b50*/  NOP ;  /* 0x0000000000007918 */ /* 0x000fc00000000000 */
        /* <DEDUP_REMOVED lines=10> */
.L_x_88:


//--------------------- .nv.shared._Z12gpu_version4IfEvPKT_PS0_S2_iii --------------------------
	.section	.nv.shared._Z12gpu_version4IfEvPKT_PS0_S2_iii,"aw",@nobits
	.sectionflags	@""
	.align	4
.nv.shared._Z12gpu_version4IfEvPKT_PS0_S2_iii:
	.zero		5120


//--------------------- .nv.shared.reserved.0     --------------------------
	.section	.nv.shared.reserved.0,"aw",@nobits
	.weak		__nv_reservedSMEM_offset_0_alias
	.size		__nv_reservedSMEM_offset_0_alias, 0, 64
	.other		__nv_reservedSMEM_offset_0_alias,@"STO_CUDA_RESERVED_SHARED STV_DEFAULT"
__nv_reservedSMEM_offset_0_alias:
	.zero		0
	.zero		64


//--------------------- .nv.constant0._Z12gpu_version4IfEvPKT_PS0_S2_iii --------------------------
	.section	.nv.constant0._Z12gpu_version4IfEvPKT_PS0_S2_iii,"a",@progbits
	.sectionflags	@""
	.align	4
.nv.constant0._Z12gpu_version4IfEvPKT_PS0_S2_iii:
	.zero		932


//--------------------- SYMBOLS --------------------------

	.type		.nv.reservedSmem.offset0,@object
	.size		.nv.reservedSmem.offset0,0x4
	.type		.nv.reservedSmem.cap,@object
	.size		.nv.reservedSmem.cap,0x4
